//
// Generated by NVIDIA NVVM Compiler
//
// Compiler Build ID: CL-36424714
// Cuda compilation tools, release 13.0, V13.0.88
// Based on NVVM 20.0.0
//

.version 9.0
.target sm_100
.address_size 64

	// .globl	_Z28sparse_fwd_vectorised_kernelmmPKfPKiPf

.visible .entry _Z28sparse_fwd_vectorised_kernelmmPKfPKiPf(
	.param .u64 _Z28sparse_fwd_vectorised_kernelmmPKfPKiPf_param_0,
	.param .u64 _Z28sparse_fwd_vectorised_kernelmmPKfPKiPf_param_1,
	.param .u64 .ptr .align 1 _Z28sparse_fwd_vectorised_kernelmmPKfPKiPf_param_2,
	.param .u64 .ptr .align 1 _Z28sparse_fwd_vectorised_kernelmmPKfPKiPf_param_3,
	.param .u64 .ptr .align 1 _Z28sparse_fwd_vectorised_kernelmmPKfPKiPf_param_4
)
{
	.reg .pred 	%p<26>;
	.reg .b32 	%r<21>;
	.reg .b32 	%f<303>;
	.reg .b64 	%rd<140>;

	ld.param.u64 	%rd21, [_Z28sparse_fwd_vectorised_kernelmmPKfPKiPf_param_0];
	ld.param.u64 	%rd22, [_Z28sparse_fwd_vectorised_kernelmmPKfPKiPf_param_1];
	ld.param.u64 	%rd24, [_Z28sparse_fwd_vectorised_kernelmmPKfPKiPf_param_2];
	ld.param.u64 	%rd25, [_Z28sparse_fwd_vectorised_kernelmmPKfPKiPf_param_3];
	cvta.to.global.u64 	%rd1, %rd24;
	cvta.to.global.u64 	%rd2, %rd25;
	mov.u32 	%r16, %ctaid.x;
	mov.u32 	%r17, %ntid.x;
	mov.u32 	%r18, %tid.x;
	mad.lo.s32 	%r19, %r16, %r17, %r18;
	cvt.u64.u32 	%rd3, %r19;
	mul.wide.u32 	%rd26, %r19, 4;
	setp.ge.u64 	%p1, %rd26, %rd21;
	@%p1 bra 	$L__BB0_43;
	mov.u32 	%r20, %ctaid.y;
	cvt.u64.u32 	%rd4, %r20;
	mul.lo.s64 	%rd5, %rd22, %rd4;
	setp.eq.s64 	%p2, %rd22, 0;
	mov.f32 	%f219, 0f00000000;
	mov.f32 	%f220, %f219;
	mov.f32 	%f221, %f219;
	mov.f32 	%f222, %f219;
	@%p2 bra 	$L__BB0_42;
	and.b64  	%rd6, %rd22, 7;
	setp.lt.u64 	%p3, %rd22, 8;
	mov.f32 	%f222, 0f00000000;
	mov.b64 	%rd138, 0;
	mov.f32 	%f221, %f222;
	mov.f32 	%f220, %f222;
	mov.f32 	%f219, %f222;
	@%p3 bra 	$L__BB0_21;
	and.b64  	%rd138, %rd22, -8;
	shl.b64 	%rd28, %rd5, 2;
	add.s64 	%rd29, %rd28, %rd2;
	add.s64 	%rd135, %rd29, 16;
	mov.f32 	%f222, 0f00000000;
	mov.u64 	%rd136, %rd138;
$L__BB0_4:
	.pragma "nounroll";
	ld.global.u32 	%r1, [%rd135+-16];
	setp.eq.s32 	%p4, %r1, -1;
	@%p4 bra 	$L__BB0_6;
	cvt.s64.s32 	%rd30, %r1;
	mul.lo.s64 	%rd31, %rd21, %rd30;
	shr.u64 	%rd32, %rd31, 2;
	add.s64 	%rd33, %rd32, %rd3;
	shl.b64 	%rd34, %rd33, 4;
	add.s64 	%rd35, %rd1, %rd34;
	ld.global.v4.f32 	{%f153, %f154, %f155, %f156}, [%rd35];
	add.f32 	%f219, %f219, %f153;
	add.f32 	%f220, %f220, %f154;
	add.f32 	%f221, %f221, %f155;
	add.f32 	%f222, %f222, %f156;
$L__BB0_6:
	ld.global.u32 	%r2, [%rd135+-12];
	setp.eq.s32 	%p5, %r2, -1;
	@%p5 bra 	$L__BB0_8;
	cvt.s64.s32 	%rd36, %r2;
	mul.lo.s64 	%rd37, %rd21, %rd36;
	shr.u64 	%rd38, %rd37, 2;
	add.s64 	%rd39, %rd38, %rd3;
	shl.b64 	%rd40, %rd39, 4;
	add.s64 	%rd41, %rd1, %rd40;
	ld.global.v4.f32 	{%f157, %f158, %f159, %f160}, [%rd41];
	add.f32 	%f219, %f219, %f157;
	add.f32 	%f220, %f220, %f158;
	add.f32 	%f221, %f221, %f159;
	add.f32 	%f222, %f222, %f160;
$L__BB0_8:
	ld.global.u32 	%r3, [%rd135+-8];
	setp.eq.s32 	%p6, %r3, -1;
	@%p6 bra 	$L__BB0_10;
	cvt.s64.s32 	%rd42, %r3;
	mul.lo.s64 	%rd43, %rd21, %rd42;
	shr.u64 	%rd44, %rd43, 2;
	add.s64 	%rd45, %rd44, %rd3;
	shl.b64 	%rd46, %rd45, 4;
	add.s64 	%rd47, %rd1, %rd46;
	ld.global.v4.f32 	{%f161, %f162, %f163, %f164}, [%rd47];
	add.f32 	%f219, %f219, %f161;
	add.f32 	%f220, %f220, %f162;
	add.f32 	%f221, %f221, %f163;
	add.f32 	%f222, %f222, %f164;
$L__BB0_10:
	ld.global.u32 	%r4, [%rd135+-4];
	setp.eq.s32 	%p7, %r4, -1;
	@%p7 bra 	$L__BB0_12;
	cvt.s64.s32 	%rd48, %r4;
	mul.lo.s64 	%rd49, %rd21, %rd48;
	shr.u64 	%rd50, %rd49, 2;
	add.s64 	%rd51, %rd50, %rd3;
	shl.b64 	%rd52, %rd51, 4;
	add.s64 	%rd53, %rd1, %rd52;
	ld.global.v4.f32 	{%f165, %f166, %f167, %f168}, [%rd53];
	add.f32 	%f219, %f219, %f165;
	add.f32 	%f220, %f220, %f166;
	add.f32 	%f221, %f221, %f167;
	add.f32 	%f222, %f222, %f168;
$L__BB0_12:
	ld.global.u32 	%r5, [%rd135];
	setp.eq.s32 	%p8, %r5, -1;
	@%p8 bra 	$L__BB0_14;
	cvt.s64.s32 	%rd54, %r5;
	mul.lo.s64 	%rd55, %rd21, %rd54;
	shr.u64 	%rd56, %rd55, 2;
	add.s64 	%rd57, %rd56, %rd3;
	shl.b64 	%rd58, %rd57, 4;
	add.s64 	%rd59, %rd1, %rd58;
	ld.global.v4.f32 	{%f169, %f170, %f171, %f172}, [%rd59];
	add.f32 	%f219, %f219, %f169;
	add.f32 	%f220, %f220, %f170;
	add.f32 	%f221, %f221, %f171;
	add.f32 	%f222, %f222, %f172;
$L__BB0_14:
	ld.global.u32 	%r6, [%rd135+4];
	setp.eq.s32 	%p9, %r6, -1;
	@%p9 bra 	$L__BB0_16;
	cvt.s64.s32 	%rd60, %r6;
	mul.lo.s64 	%rd61, %rd21, %rd60;
	shr.u64 	%rd62, %rd61, 2;
	add.s64 	%rd63, %rd62, %rd3;
	shl.b64 	%rd64, %rd63, 4;
	add.s64 	%rd65, %rd1, %rd64;
	ld.global.v4.f32 	{%f173, %f174, %f175, %f176}, [%rd65];
	add.f32 	%f219, %f219, %f173;
	add.f32 	%f220, %f220, %f174;
	add.f32 	%f221, %f221, %f175;
	add.f32 	%f222, %f222, %f176;
$L__BB0_16:
	ld.global.u32 	%r7, [%rd135+8];
	setp.eq.s32 	%p10, %r7, -1;
	@%p10 bra 	$L__BB0_18;
	cvt.s64.s32 	%rd66, %r7;
	mul.lo.s64 	%rd67, %rd21, %rd66;
	shr.u64 	%rd68, %rd67, 2;
	add.s64 	%rd69, %rd68, %rd3;
	shl.b64 	%rd70, %rd69, 4;
	add.s64 	%rd71, %rd1, %rd70;
	ld.global.v4.f32 	{%f177, %f178, %f179, %f180}, [%rd71];
	add.f32 	%f219, %f219, %f177;
	add.f32 	%f220, %f220, %f178;
	add.f32 	%f221, %f221, %f179;
	add.f32 	%f222, %f222, %f180;
$L__BB0_18:
	ld.global.u32 	%r8, [%rd135+12];
	setp.eq.s32 	%p11, %r8, -1;
	@%p11 bra 	$L__BB0_20;
	cvt.s64.s32 	%rd72, %r8;
	mul.lo.s64 	%rd73, %rd21, %rd72;
	shr.u64 	%rd74, %rd73, 2;
	add.s64 	%rd75, %rd74, %rd3;
	shl.b64 	%rd76, %rd75, 4;
	add.s64 	%rd77, %rd1, %rd76;
	ld.global.v4.f32 	{%f181, %f182, %f183, %f184}, [%rd77];
	add.f32 	%f219, %f219, %f181;
	add.f32 	%f220, %f220, %f182;
	add.f32 	%f221, %f221, %f183;
	add.f32 	%f222, %f222, %f184;
$L__BB0_20:
	add.s64 	%rd136, %rd136, -8;
	add.s64 	%rd135, %rd135, 32;
	setp.ne.s64 	%p12, %rd136, 0;
	@%p12 bra 	$L__BB0_4;
$L__BB0_21:
	setp.eq.s64 	%p13, %rd6, 0;
	@%p13 bra 	$L__BB0_42;
	and.b64  	%rd14, %rd22, 3;
	setp.lt.u64 	%p14, %rd6, 4;
	@%p14 bra 	$L__BB0_32;
	add.s64 	%rd78, %rd138, %rd5;
	shl.b64 	%rd79, %rd78, 2;
	add.s64 	%rd15, %rd2, %rd79;
	ld.global.u32 	%r9, [%rd15];
	setp.eq.s32 	%p15, %r9, -1;
	@%p15 bra 	$L__BB0_25;
	cvt.s64.s32 	%rd80, %r9;
	mul.lo.s64 	%rd81, %rd21, %rd80;
	shr.u64 	%rd82, %rd81, 2;
	add.s64 	%rd83, %rd82, %rd3;
	shl.b64 	%rd84, %rd83, 4;
	add.s64 	%rd85, %rd1, %rd84;
	ld.global.v4.f32 	{%f186, %f187, %f188, %f189}, [%rd85];
	add.f32 	%f219, %f219, %f186;
	add.f32 	%f220, %f220, %f187;
	add.f32 	%f221, %f221, %f188;
	add.f32 	%f222, %f222, %f189;
$L__BB0_25:
	ld.global.u32 	%r10, [%rd15+4];
	setp.eq.s32 	%p16, %r10, -1;
	@%p16 bra 	$L__BB0_27;
	cvt.s64.s32 	%rd86, %r10;
	mul.lo.s64 	%rd87, %rd21, %rd86;
	shr.u64 	%rd88, %rd87, 2;
	add.s64 	%rd89, %rd88, %rd3;
	shl.b64 	%rd90, %rd89, 4;
	add.s64 	%rd91, %rd1, %rd90;
	ld.global.v4.f32 	{%f190, %f191, %f192, %f193}, [%rd91];
	add.f32 	%f219, %f219, %f190;
	add.f32 	%f220, %f220, %f191;
	add.f32 	%f221, %f221, %f192;
	add.f32 	%f222, %f222, %f193;
$L__BB0_27:
	ld.global.u32 	%r11, [%rd15+8];
	setp.eq.s32 	%p17, %r11, -1;
	@%p17 bra 	$L__BB0_29;
	cvt.s64.s32 	%rd92, %r11;
	mul.lo.s64 	%rd93, %rd21, %rd92;
	shr.u64 	%rd94, %rd93, 2;
	add.s64 	%rd95, %rd94, %rd3;
	shl.b64 	%rd96, %rd95, 4;
	add.s64 	%rd97, %rd1, %rd96;
	ld.global.v4.f32 	{%f194, %f195, %f196, %f197}, [%rd97];
	add.f32 	%f219, %f219, %f194;
	add.f32 	%f220, %f220, %f195;
	add.f32 	%f221, %f221, %f196;
	add.f32 	%f222, %f222, %f197;
$L__BB0_29:
	ld.global.u32 	%r12, [%rd15+12];
	setp.eq.s32 	%p18, %r12, -1;
	@%p18 bra 	$L__BB0_31;
	cvt.s64.s32 	%rd98, %r12;
	mul.lo.s64 	%rd99, %rd21, %rd98;
	shr.u64 	%rd100, %rd99, 2;
	add.s64 	%rd101, %rd100, %rd3;
	shl.b64 	%rd102, %rd101, 4;
	add.s64 	%rd103, %rd1, %rd102;
	ld.global.v4.f32 	{%f198, %f199, %f200, %f201}, [%rd103];
	add.f32 	%f219, %f219, %f198;
	add.f32 	%f220, %f220, %f199;
	add.f32 	%f221, %f221, %f200;
	add.f32 	%f222, %f222, %f201;
$L__BB0_31:
	add.s64 	%rd138, %rd138, 4;
$L__BB0_32:
	setp.eq.s64 	%p19, %rd14, 0;
	@%p19 bra 	$L__BB0_42;
	setp.eq.s64 	%p20, %rd14, 1;
	@%p20 bra 	$L__BB0_39;
	add.s64 	%rd104, %rd138, %rd5;
	shl.b64 	%rd105, %rd104, 2;
	add.s64 	%rd18, %rd2, %rd105;
	ld.global.u32 	%r13, [%rd18];
	setp.eq.s32 	%p21, %r13, -1;
	@%p21 bra 	$L__BB0_36;
	cvt.s64.s32 	%rd106, %r13;
	mul.lo.s64 	%rd107, %rd21, %rd106;
	shr.u64 	%rd108, %rd107, 2;
	add.s64 	%rd109, %rd108, %rd3;
	shl.b64 	%rd110, %rd109, 4;
	add.s64 	%rd111, %rd1, %rd110;
	ld.global.v4.f32 	{%f203, %f204, %f205, %f206}, [%rd111];
	add.f32 	%f219, %f219, %f203;
	add.f32 	%f220, %f220, %f204;
	add.f32 	%f221, %f221, %f205;
	add.f32 	%f222, %f222, %f206;
$L__BB0_36:
	ld.global.u32 	%r14, [%rd18+4];
	setp.eq.s32 	%p22, %r14, -1;
	@%p22 bra 	$L__BB0_38;
	cvt.s64.s32 	%rd112, %r14;
	mul.lo.s64 	%rd113, %rd21, %rd112;
	shr.u64 	%rd114, %rd113, 2;
	add.s64 	%rd115, %rd114, %rd3;
	shl.b64 	%rd116, %rd115, 4;
	add.s64 	%rd117, %rd1, %rd116;
	ld.global.v4.f32 	{%f207, %f208, %f209, %f210}, [%rd117];
	add.f32 	%f219, %f219, %f207;
	add.f32 	%f220, %f220, %f208;
	add.f32 	%f221, %f221, %f209;
	add.f32 	%f222, %f222, %f210;
$L__BB0_38:
	add.s64 	%rd138, %rd138, 2;
$L__BB0_39:
	and.b64  	%rd118, %rd22, 1;
	setp.eq.b64 	%p23, %rd118, 1;
	not.pred 	%p24, %p23;
	@%p24 bra 	$L__BB0_42;
	add.s64 	%rd119, %rd138, %rd5;
	shl.b64 	%rd120, %rd119, 2;
	add.s64 	%rd121, %rd2, %rd120;
	ld.global.u32 	%r15, [%rd121];
	setp.eq.s32 	%p25, %r15, -1;
	@%p25 bra 	$L__BB0_42;
	cvt.s64.s32 	%rd122, %r15;
	mul.lo.s64 	%rd123, %rd21, %rd122;
	shr.u64 	%rd124, %rd123, 2;
	add.s64 	%rd125, %rd124, %rd3;
	shl.b64 	%rd126, %rd125, 4;
	add.s64 	%rd127, %rd1, %rd126;
	ld.global.v4.f32 	{%f211, %f212, %f213, %f214}, [%rd127];
	add.f32 	%f219, %f219, %f211;
	add.f32 	%f220, %f220, %f212;
	add.f32 	%f221, %f221, %f213;
	add.f32 	%f222, %f222, %f214;
$L__BB0_42:
	ld.param.u64 	%rd134, [_Z28sparse_fwd_vectorised_kernelmmPKfPKiPf_param_4];
	mul.lo.s64 	%rd128, %rd21, %rd4;
	shr.u64 	%rd129, %rd128, 2;
	add.s64 	%rd130, %rd129, %rd3;
	cvta.to.global.u64 	%rd131, %rd134;
	shl.b64 	%rd132, %rd130, 4;
	add.s64 	%rd133, %rd131, %rd132;
	st.global.v4.f32 	[%rd133], {%f219, %f220, %f221, %f222};
$L__BB0_43:
	ret;

}


// ===== COMPILED SASS (sm_100) =====

	.target	sm_100

	.elftype	@"ET_EXEC"


//--------------------- .note.nv.tkinfo           --------------------------
	.section	.note.nv.tkinfo,"",@"SHT_NOTE"
	.sectionflags	@"SHF_NOTE_NV_TKINFO"
	.tkinfo
        /*0018*/ 	.word	0x00000002
        /*0030*/ 	.string	""
        /*0030*/ 	.string	"ptxas"
        /*0030*/ 	.string	"Cuda compilation tools, release 13.0, V13.0.88"
        /*0030*/ 	.string	"Build cuda_13.0.r13.0/compiler.36424714_0"
        /*0030*/ 	.string	"-arch sm_100 -m 64 "



//--------------------- .note.nv.cuinfo           --------------------------
	.section	.note.nv.cuinfo,"",@"SHT_NOTE"
	.sectionflags	@"SHF_NOTE_NV_CUINFO"
        /*0018*/ 	.short	0x0002
        /*001a*/ 	.short	0x0064
        /*001c*/ 	.short	0x0082
	.zero		2


//--------------------- .nv.info                  --------------------------
	.section	.nv.info,"",@"SHT_CUDA_INFO"
	.align	4


	//----- nvinfo : EIATTR_REGCOUNT
	.align		4
        /*0000*/ 	.byte	0x04, 0x2f
        /*0002*/ 	.short	(.L_1 - .L_0)
	.align		4
.L_0:
        /*0004*/ 	.word	index@(_Z28sparse_fwd_vectorised_kernelmmPKfPKiPf)
        /*0008*/ 	.word	0x00000022


	//----- nvinfo : EIATTR_FRAME_SIZE
	.align		4
.L_1:
        /*000c*/ 	.byte	0x04, 0x11
        /*000e*/ 	.short	(.L_3 - .L_2)
	.align		4
.L_2:
        /*0010*/ 	.word	index@(_Z28sparse_fwd_vectorised_kernelmmPKfPKiPf)
        /*0014*/ 	.word	0x00000000


	//----- nvinfo : EIATTR_MIN_STACK_SIZE
	.align		4
.L_3:
        /*0018*/ 	.byte	0x04, 0x12
        /*001a*/ 	.short	(.L_5 - .L_4)
	.align		4
.L_4:
        /*001c*/ 	.word	index@(_Z28sparse_fwd_vectorised_kernelmmPKfPKiPf)
        /*0020*/ 	.word	0x00000000
.L_5:


//--------------------- .nv.compat                --------------------------
	.section	.nv.compat,"",@"SHT_CUDA_COMPAT_INFO"
	.align	4
        /*0000*/ 	.byte	0x02, 0x09, 0x00, 0x00, 0x02, 0x02, 0x01, 0x00, 0x02, 0x05, 0x05, 0x00, 0x03, 0x07, 0x01, 0x01
        /*0010*/ 	.byte	0x02, 0x03, 0x00, 0x00, 0x02, 0x06, 0x01, 0x00, 0x04, 0x0b, 0x08, 0x00, 0x09, 0x00, 0x00, 0x00
        /*0020*/ 	.byte	0x00, 0x00, 0x00, 0x00


//--------------------- .nv.info._Z28sparse_fwd_vectorised_kernelmmPKfPKiPf --------------------------
	.section	.nv.info._Z28sparse_fwd_vectorised_kernelmmPKfPKiPf,"",@"SHT_CUDA_INFO"
	.sectionflags	@""
	.align	4


	//----- nvinfo : EIATTR_CUDA_API_VERSION
	.align		4
        /*0000*/ 	.byte	0x04, 0x37
        /*0002*/ 	.short	(.L_7 - .L_6)
.L_6:
        /*0004*/ 	.word	0x00000082


	//----- nvinfo : EIATTR_KPARAM_INFO
	.align		4
.L_7:
        /*0008*/ 	.byte	0x04, 0x17
        /*000a*/ 	.short	(.L_9 - .L_8)
.L_8:
        /*000c*/ 	.word	0x00000000
        /*0010*/ 	.short	0x0004
        /*0012*/ 	.short	0x0020
        /*0014*/ 	.byte	0x00, 0xf5, 0x21, 0x00


	//----- nvinfo : EIATTR_KPARAM_INFO
	.align		4
.L_9:
        /*0018*/ 	.byte	0x04, 0x17
        /*001a*/ 	.short	(.L_11 - .L_10)
.L_10:
        /*001c*/ 	.word	0x00000000
        /*0020*/ 	.short	0x0003
        /*0022*/ 	.short	0x0018
        /*0024*/ 	.byte	0x00, 0xf5, 0x21, 0x00


	//----- nvinfo : EIATTR_KPARAM_INFO
	.align		4
.L_11:
        /*0028*/ 	.byte	0x04, 0x17
        /*002a*/ 	.short	(.L_13 - .L_12)
.L_12:
        /*002c*/ 	.word	0x00000000
        /*0030*/ 	.short	0x0002
        /*0032*/ 	.short	0x0010
        /*0034*/ 	.byte	0x00, 0xf5, 0x21, 0x00


	//----- nvinfo : EIATTR_KPARAM_INFO
	.align		4
.L_13:
        /*0038*/ 	.byte	0x04, 0x17
        /*003a*/ 	.short	(.L_15 - .L_14)
.L_14:
        /*003c*/ 	.word	0x00000000
        /*0040*/ 	.short	0x0001
        /*0042*/ 	.short	0x0008
        /*0044*/ 	.byte	0x00, 0xf0, 0x21, 0x00


	//----- nvinfo : EIATTR_KPARAM_INFO
	.align		4
.L_15:
        /*0048*/ 	.byte	0x04, 0x17
        /*004a*/ 	.short	(.L_17 - .L_16)
.L_16:
        /*004c*/ 	.word	0x00000000
        /*0050*/ 	.short	0x0000
        /*0052*/ 	.short	0x0000
        /*0054*/ 	.byte	0x00, 0xf0, 0x21, 0x00


	//----- nvinfo : EIATTR_SPARSE_MMA_MASK
	.align		4
.L_17:
        /*0058*/ 	.byte	0x03, 0x50
        /*005a*/ 	.short	0x0000


	//----- nvinfo : EIATTR_MAXREG_COUNT
	.align		4
        /*005c*/ 	.byte	0x03, 0x1b
        /*005e*/ 	.short	0x00ff


	//----- nvinfo : EIATTR_MERCURY_ISA_VERSION
	.align		4
        /*0060*/ 	.byte	0x03, 0x5f
        /*0062*/ 	.short	0x0101


	//----- nvinfo : EIATTR_VRC_CTA_INIT_COUNT
	.align		4
        /*0064*/ 	.byte	0x02, 0x4a
	.zero		1
	.zero		1


	//----- nvinfo : EIATTR_EXIT_INSTR_OFFSETS
	.align		4
        /*0068*/ 	.byte	0x04, 0x1c
        /*006a*/ 	.short	(.L_19 - .L_18)


	//   ....[0]....
.L_18:
        /*006c*/ 	.word	0x00000090


	//   ....[1]....
        /*0070*/ 	.word	0x00001820


	//----- nvinfo : EIATTR_CBANK_PARAM_SIZE
	.align		4
.L_19:
        /*0074*/ 	.byte	0x03, 0x19
        /*0076*/ 	.short	0x0028


	//----- nvinfo : EIATTR_PARAM_CBANK
	.align		4
        /*0078*/ 	.byte	0x04, 0x0a
        /*007a*/ 	.short	(.L_21 - .L_20)
	.align		4
.L_20:
        /*007c*/ 	.word	index@(.nv.constant0._Z28sparse_fwd_vectorised_kernelmmPKfPKiPf)
        /*0080*/ 	.short	0x0380
        /*0082*/ 	.short	0x0028


	//----- nvinfo : EIATTR_SW_WAR
	.align		4
.L_21:
        /*0084*/ 	.byte	0x04, 0x36
        /*0086*/ 	.short	(.L_23 - .L_22)
.L_22:
        /*0088*/ 	.word	0x00000008
.L_23:


//--------------------- .nv.callgraph             --------------------------
	.section	.nv.callgraph,"",@"SHT_CUDA_CALLGRAPH"
	.align	4
	.sectionentsize	8
	.align		4
        /*0000*/ 	.word	0x00000000
	.align		4
        /*0004*/ 	.word	0xffffffff
	.align		4
        /*0008*/ 	.word	0x00000000
	.align		4
        /*000c*/ 	.word	0xfffffffe
	.align		4
        /*0010*/ 	.word	0x00000000
	.align		4
        /*0014*/ 	.word	0xfffffffd
	.align		4
        /*0018*/ 	.word	0x00000000
	.align		4
        /*001c*/ 	.word	0xfffffffc


//--------------------- .text._Z28sparse_fwd_vectorised_kernelmmPKfPKiPf --------------------------
	.section	.text._Z28sparse_fwd_vectorised_kernelmmPKfPKiPf,"ax",@progbits
	.align	128
        .global         _Z28sparse_fwd_vectorised_kernelmmPKfPKiPf
        .type           _Z28sparse_fwd_vectorised_kernelmmPKfPKiPf,@function
        .size           _Z28sparse_fwd_vectorised_kernelmmPKfPKiPf,(.L_x_6 - _Z28sparse_fwd_vectorised_kernelmmPKfPKiPf)
        .other          _Z28sparse_fwd_vectorised_kernelmmPKfPKiPf,@"STO_CUDA_ENTRY STV_DEFAULT"
_Z28sparse_fwd_vectorised_kernelmmPKfPKiPf:
.text._Z28sparse_fwd_vectorised_kernelmmPKfPKiPf:
[----:B------:R-:W-:Y:S01]  /*0000*/  LDC R1, c[0x0][0x37c] ;  /* 0x0000df00ff017b82 */ /* 0x000fe20000000800 */
[----:B------:R-:W0:Y:S07]  /*0010*/  S2R R3, SR_TID.X ;  /* 0x0000000000037919 */ /* 0x000e2e0000002100 */
[----:B------:R-:W0:Y:S01]  /*0020*/  S2UR UR4, SR_CTAID.X ;  /* 0x00000000000479c3 */ /* 0x000e220000002500 */
[----:B------:R-:W1:Y:S07]  /*0030*/  LDCU.64 UR6, c[0x0][0x380] ;  /* 0x00007000ff0677ac */ /* 0x000e6e0008000a00 */
[----:B------:R-:W0:Y:S02]  /*0040*/  LDC R0, c[0x0][0x360] ;  /* 0x0000d800ff007b82 */ /* 0x000e240000000800 */
[----:B0-----:R-:W-:-:S04]  /*0050*/  IMAD R0, R0, UR4, R3 ;  /* 0x0000000400007c24 */ /* 0x001fc8000f8e0203 */
[----:B------:R-:W-:-:S03]  /*0060*/  IMAD.WIDE.U32 R2, R0, 0x4, RZ ;  /* 0x0000000400027825 */ /* 0x000fc600078e00ff */
[----:B-1----:R-:W-:-:S04]  /*0070*/  ISETP.GE.U32.AND P0, PT, R2, UR6, PT ;  /* 0x0000000602007c0c */ /* 0x002fc8000bf06070 */
[----:B------:R-:W-:-:S13]  /*0080*/  ISETP.GE.U32.AND.EX P0, PT, R3, UR7, PT, P0 ;  /* 0x0000000703007c0c */ /* 0x000fda000bf06100 */
[----:B------:R-:W-:Y:S05]  /*0090*/  @P0 EXIT ;  /* 0x000000000000094d */ /* 0x000fea0003800000 */
[----:B------:R-:W0:Y:S01]  /*00a0*/  LDCU.64 UR12, c[0x0][0x388] ;  /* 0x00007100ff0c77ac */ /* 0x000e220008000a00 */
[----:B------:R-:W1:Y:S01]  /*00b0*/  S2UR UR16, SR_CTAID.Y ;  /* 0x00000000001079c3 */ /* 0x000e620000002600 */
[----:B------:R-:W-:Y:S02]  /*00c0*/  CS2R R4, SRZ ;  /* 0x0000000000047805 */ /* 0x000fe4000001ff00 */
[----:B------:R-:W-:Y:S01]  /*00d0*/  CS2R R6, SRZ ;  /* 0x0000000000067805 */ /* 0x000fe2000001ff00 */
[----:B------:R-:W2:Y:S01]  /*00e0*/  LDCU.64 UR18, c[0x0][0x358] ;  /* 0x00006b00ff1277ac */ /* 0x000ea20008000a00 */
[----:B0-----:R-:W-:-:S04]  /*00f0*/  UISETP.NE.U32.AND UP0, UPT, UR12, URZ, UPT ;  /* 0x000000ff0c00728c */ /* 0x001fc8000bf05070 */
[----:B------:R-:W-:-:S09]  /*0100*/  UISETP.NE.AND.EX UP0, UPT, UR13, URZ, UPT, UP0 ;  /* 0x000000ff0d00728c */ /* 0x000fd2000bf05300 */
[----:B-12---:R-:W-:Y:S05]  /*0110*/  BRA.U !UP0, `(.L_x_0) ;  /* 0x0000001508987547 */ /* 0x006fea000b800000 */
[----:B------:R-:W-:Y:S01]  /*0120*/  UISETP.GE.U32.AND UP1, UPT, UR12, 0x8, UPT ;  /* 0x000000080c00788c */ /* 0x000fe2000bf26070 */
[----:B------:R-:W-:Y:S01]  /*0130*/  CS2R R6, SRZ ;  /* 0x0000000000067805 */ /* 0x000fe2000001ff00 */
[----:B------:R-:W-:Y:S01]  /*0140*/  ULOP3.LUT UR11, UR12, 0x7, URZ, 0xc0, !UPT ;  /* 0x000000070c0b7892 */ /* 0x000fe2000f8ec0ff */
[----:B------:R-:W-:Y:S01]  /*0150*/  CS2R R4, SRZ ;  /* 0x0000000000047805 */ /* 0x000fe2000001ff00 */
[----:B------:R-:W-:Y:S02]  /*0160*/  UISETP.GE.U32.AND.EX UP1, UPT, UR13, URZ, UPT, UP1 ;  /* 0x000000ff0d00728c */ /* 0x000fe4000bf26110 */
[----:B------:R-:W-:Y:S02]  /*0170*/  UIMAD.WIDE.U32 UR6, UR16, UR12, URZ ;  /* 0x0000000c100672a5 */ /* 0x000fe4000f8e00ff */
[----:B------:R-:W-:Y:S01]  /*0180*/  UISETP.NE.U32.AND UP0, UPT, UR11, URZ, UPT ;  /* 0x000000ff0b00728c */ /* 0x000fe2000bf05070 */
[----:B------:R-:W-:Y:S01]  /*0190*/  UMOV UR4, URZ ;  /* 0x000000ff00047c82 */ /* 0x000fe20008000000 */
[----:B------:R-:W-:-:S02]  /*01a0*/  UMOV UR5, URZ ;  /* 0x000000ff00057c82 */ /* 0x000fc40008000000 */
[----:B------:R-:W-:Y:S02]  /*01b0*/  UISETP.NE.AND.EX UP0, UPT, URZ, URZ, UPT, UP0 ;  /* 0x000000ffff00728c */ /* 0x000fe4000bf05300 */
[----:B------:R-:W-:Y:S01]  /*01c0*/  UIMAD UR10, UR16, UR13, UR7 ;  /* 0x0000000d100a72a4 */ /* 0x000fe2000f8e0207 */
[----:B------:R-:W-:Y:S11]  /*01d0*/  BRA.U !UP1, `(.L_x_1) ;  /* 0x0000000909ac7547 */ /* 0x000ff6000b800000 */
[----:B------:R-:W0:Y:S01]  /*01e0*/  LDCU.64 UR8, c[0x0][0x398] ;  /* 0x00007300ff0877ac */ /* 0x000e220008000a00 */
[----:B------:R-:W-:Y:S01]  /*01f0*/  IMAD.MOV.U32 R7, RZ, RZ, RZ ;  /* 0x000000ffff077224 */ /* 0x000fe200078e00ff */
[----:B------:R-:W1:Y:S01]  /*0200*/  LDCU UR5, c[0x0][0x38c] ;  /* 0x00007180ff0577ac */ /* 0x000e620008000800 */
[----:B------:R-:W-:Y:S02]  /*0210*/  ULOP3.LUT UR4, UR12, 0xfffffff8, URZ, 0xc0, !UPT ;  /* 0xfffffff80c047892 */ /* 0x000fe4000f8ec0ff */
[----:B0-----:R-:W-:-:S04]  /*0220*/  ULEA UR8, UP1, UR6, UR8, 0x2 ;  /* 0x0000000806087291 */ /* 0x001fc8000f8210ff */
[----:B------:R-:W-:Y:S02]  /*0230*/  ULEA.HI.X UR9, UR6, UR9, UR10, 0x2, UP1 ;  /* 0x0000000906097291 */ /* 0x000fe400088f140a */
[----:B------:R-:W-:-:S04]  /*0240*/  UIADD3 UR8, UP1, UPT, UR8, 0x10, URZ ;  /* 0x0000001008087890 */ /* 0x000fc8000ff3e0ff */
[----:B------:R-:W-:Y:S02]  /*0250*/  UIADD3.X UR9, UPT, UPT, URZ, UR9, URZ, UP1, !UPT ;  /* 0x00000009ff097290 */ /* 0x000fe40008ffe4ff */
[----:B------:R-:W-:Y:S01]  /*0260*/  IMAD.U32 R2, RZ, RZ, UR8 ;  /* 0x00000008ff027e24 */ /* 0x000fe2000f8e00ff */
[----:B------:R-:W-:-:S03]  /*0270*/  UMOV UR8, UR4 ;  /* 0x0000000400087c82 */ /* 0x000fc60008000000 */
[----:B------:R-:W-:Y:S01]  /*0280*/  MOV R3, UR9 ;  /* 0x0000000900037c02 */ /* 0x000fe20008000f00 */
[----:B-1----:R-:W-:-:S06]  /*0290*/  UMOV UR9, UR5 ;  /* 0x0000000500097c82 */ /* 0x002fcc0008000000 */
.L_x_2:
[----:B------:R-:W2:Y:S04]  /*02a0*/  LDG.E R15, desc[UR18][R2.64+-0x10] ;  /* 0xfffff012020f7981 */ /* 0x000ea8000c1e1900 */
[----:B------:R-:W3:Y:S04]  /*02b0*/  LDG.E R16, desc[UR18][R2.64+-0xc] ;  /* 0xfffff41202107981 */ /* 0x000ee8000c1e1900 */
[----:B------:R-:W4:Y:S04]  /*02c0*/  LDG.E R14, desc[UR18][R2.64+-0x8] ;  /* 0xfffff812020e7981 */ /* 0x000f28000c1e1900 */
[----:B------:R-:W5:Y:S04]  /*02d0*/  LDG.E R21, desc[UR18][R2.64+-0x4] ;  /* 0xfffffc1202157981 */ /* 0x000f68000c1e1900 */
[----:B------:R-:W5:Y:S04]  /*02e0*/  LDG.E R25, desc[UR18][R2.64] ;  /* 0x0000001202197981 */ /* 0x000f68000c1e1900 */
[----:B------:R-:W5:Y:S01]  /*02f0*/  LDG.E R20, desc[UR18][R2.64+0x4] ;  /* 0x0000041202147981 */ /* 0x000f62000c1e1900 */
[----:B--2---:R-:W-:-:S13]  /*0300*/  ISETP.NE.AND P4, PT, R15, -0x1, PT ;  /* 0xffffffff0f00780c */ /* 0x004fda0003f85270 */
[----:B------:R-:W0:Y:S01]  /*0310*/  @P4 LDC.64 R12, c[0x0][0x380] ;  /* 0x0000e000ff0c4b82 */ /* 0x000e220000000a00 */
[----:B------:R-:W-:Y:S02]  /*0320*/  @P4 SHF.R.S32.HI R11, RZ, 0x1f, R15 ;  /* 0x0000001fff0b4819 */ /* 0x000fe4000001140f */
[----:B---3--:R-:W-:Y:S02]  /*0330*/  ISETP.NE.AND P5, PT, R16, -0x1, PT ;  /* 0xffffffff1000780c */ /* 0x008fe40003fa5270 */
[----:B----4-:R-:W-:-:S03]  /*0340*/  ISETP.NE.AND P3, PT, R14, -0x1, PT ;  /* 0xffffffff0e00780c */ /* 0x010fc60003f65270 */
[----:B------:R-:W1:Y:S10]  /*0350*/  @P4 LDC.64 R8, c[0x0][0x390] ;  /* 0x0000e400ff084b82 */ /* 0x000e740000000a00 */
[----:B------:R-:W2:Y:S01]  /*0360*/  @P3 LDC.64 R18, c[0x0][0x380] ;  /* 0x0000e000ff123b82 */ /* 0x000ea20000000a00 */
[----:B0-----:R-:W-:-:S04]  /*0370*/  @P4 IMAD R10, R11, R12, RZ ;  /* 0x0000000c0b0a4224 */ /* 0x001fc800078e02ff */
[C---:B------:R-:W-:Y:S02]  /*0380*/  @P4 IMAD R13, R15.reuse, R13, R10 ;  /* 0x0000000d0f0d4224 */ /* 0x040fe400078e020a */
[----:B------:R-:W-:-:S04]  /*0390*/  @P4 IMAD.WIDE.U32 R10, R15, R12, RZ ;  /* 0x0000000c0f0a4225 */ /* 0x000fc800078e00ff */
[----:B------:R-:W-:-:S05]  /*03a0*/  @P4 IMAD.IADD R13, R11, 0x1, R13 ;  /* 0x000000010b0d4824 */ /* 0x000fca00078e020d */
[----:B------:R-:W-:-:S04]  /*03b0*/  @P4 SHF.R.U64 R11, R10, 0x2, R13 ;  /* 0x000000020a0b4819 */ /* 0x000fc8000000120d */
[----:B------:R-:W-:-:S04]  /*03c0*/  @P4 IADD3 R10, P0, PT, R0, R11, RZ ;  /* 0x0000000b000a4210 */ /* 0x000fc80007f1e0ff */
[----:B------:R-:W-:Y:S02]  /*03d0*/  @P4 LEA.HI.X R11, R13, RZ, RZ, 0x1e, P0 ;  /* 0x000000ff0d0b4211 */ /* 0x000fe400000ff4ff */
[----:B------:R-:W0:Y:S01]  /*03e0*/  @P5 LDC.64 R12, c[0x0][0x380] ;  /* 0x0000e000ff0c5b82 */ /* 0x000e220000000a00 */
[----:B------:R-:W-:Y:S02]  /*03f0*/  @P5 SHF.R.S32.HI R15, RZ, 0x1f, R16 ;  /* 0x0000001fff0f5819 */ /* 0x000fe40000011410 */
[----:B-----5:R-:W-:Y:S02]  /*0400*/  ISETP.NE.AND P2, PT, R21, -0x1, PT ;  /* 0xffffffff1500780c */ /* 0x020fe40003f45270 */
[----:B------:R-:W-:Y:S02]  /*0410*/  ISETP.NE.AND P1, PT, R25, -0x1, PT ;  /* 0xffffffff1900780c */ /* 0x000fe40003f25270 */
[----:B-1----:R-:W-:Y:S01]  /*0420*/  @P4 LEA R8, P0, R10, R8, 0x4 ;  /* 0x000000080a084211 */ /* 0x002fe200078020ff */
[----:B0-----:R-:W-:-:S10]  /*0430*/  @P5 IMAD R15, R15, R12, RZ ;  /* 0x0000000c0f0f5224 */ /* 0x001fd400078e02ff */
[----:B------:R-:W0:Y:S01]  /*0440*/  @P1 LDC.64 R28, c[0x0][0x390] ;  /* 0x0000e400ff1c1b82 */ /* 0x000e220000000a00 */
[C---:B------:R-:W-:Y:S01]  /*0450*/  @P5 IMAD R23, R16.reuse, R13, R15 ;  /* 0x0000000d10175224 */ /* 0x040fe200078e020f */
[----:B------:R-:W-:Y:S01]  /*0460*/  @P3 SHF.R.S32.HI R15, RZ, 0x1f, R14 ;  /* 0x0000001fff0f3819 */ /* 0x000fe2000001140e */
[----:B------:R-:W-:-:S05]  /*0470*/  @P5 IMAD.WIDE.U32 R16, R16, R12, RZ ;  /* 0x0000000c10105225 */ /* 0x000fca00078e00ff */
[----:B------:R-:W1:Y:S01]  /*0480*/  @P5 LDC.64 R12, c[0x0][0x390] ;  /* 0x0000e400ff0c5b82 */ /* 0x000e620000000a00 */
[----:B------:R-:W-:Y:S02]  /*0490*/  @P5 IMAD.IADD R22, R17, 0x1, R23 ;  /* 0x0000000111165824 */ /* 0x000fe400078e0217 */
[----:B--2---:R-:W-:-:S03]  /*04a0*/  @P3 IMAD R15, R15, R18, RZ ;  /* 0x000000120f0f3224 */ /* 0x004fc600078e02ff */
[----:B------:R-:W-:Y:S01]  /*04b0*/  @P5 SHF.R.U64 R27, R16, 0x2, R22 ;  /* 0x00000002101b5819 */ /* 0x000fe20000001216 */
[C---:B------:R-:W-:Y:S01]  /*04c0*/  @P3 IMAD R23, R14.reuse, R19, R15 ;  /* 0x000000130e173224 */ /* 0x040fe200078e020f */
[----:B------:R-:W2:Y:S01]  /*04d0*/  @P3 LDC.64 R16, c[0x0][0x390] ;  /* 0x0000e400ff103b82 */ /* 0x000ea20000000a00 */
[----:B------:R-:W-:-:S07]  /*04e0*/  @P3 IMAD.WIDE.U32 R18, R14, R18, RZ ;  /* 0x000000120e123225 */ /* 0x000fce00078e00ff */
[----:B------:R-:W3:Y:S01]  /*04f0*/  @P2 LDC.64 R14, c[0x0][0x380] ;  /* 0x0000e000ff0e2b82 */ /* 0x000ee20000000a00 */
[----:B------:R-:W-:Y:S02]  /*0500*/  @P3 IADD3 R23, PT, PT, R19, R23, RZ ;  /* 0x0000001713173210 */ /* 0x000fe40007ffe0ff */
[----:B------:R-:W-:Y:S02]  /*0510*/  @P4 LEA.HI.X R9, R10, R9, R11, 0x4, P0 ;  /* 0x000000090a094211 */ /* 0x000fe400000f240b */
[----:B------:R-:W-:Y:S02]  /*0520*/  @P5 IADD3 R24, P0, PT, R0, R27, RZ ;  /* 0x0000001b00185210 */ /* 0x000fe40007f1e0ff */
[----:B------:R-:W-:Y:S02]  /*0530*/  @P3 SHF.R.U64 R27, R18, 0x2, R23 ;  /* 0x00000002121b3819 */ /* 0x000fe40000001217 */
[----:B------:R-:W4:Y:S01]  /*0540*/  @P1 LDC.64 R18, c[0x0][0x380] ;  /* 0x0000e000ff121b82 */ /* 0x000f220000000a00 */
[----:B------:R-:W-:Y:S01]  /*0550*/  @P5 LEA.HI.X R22, R22, RZ, RZ, 0x1e, P0 ;  /* 0x000000ff16165211 */ /* 0x000fe200000ff4ff */
[----:B------:R-:W5:Y:S01]  /*0560*/  @P4 LDG.E.128 R8, desc[UR18][R8.64] ;  /* 0x0000001208084981 */ /* 0x000f62000c1e1d00 */
[----:B-1----:R-:W-:-:S04]  /*0570*/  @P5 LEA R12, P0, R24, R12, 0x4 ;  /* 0x0000000c180c5211 */ /* 0x002fc800078020ff */
[----:B------:R-:W-:Y:S02]  /*0580*/  @P5 LEA.HI.X R13, R24, R13, R22, 0x4, P0 ;  /* 0x0000000d180d5211 */ /* 0x000fe400000f2416 */
[----:B------:R-:W-:Y:S02]  /*0590*/  @P3 IADD3 R22, P0, PT, R0, R27, RZ ;  /* 0x0000001b00163210 */ /* 0x000fe40007f1e0ff */
[----:B------:R-:W-:Y:S02]  /*05a0*/  @P2 SHF.R.S32.HI R27, RZ, 0x1f, R21 ;  /* 0x0000001fff1b2819 */ /* 0x000fe40000011415 */
[----:B------:R-:W-:Y:S02]  /*05b0*/  @P3 LEA.HI.X R23, R23, RZ, RZ, 0x1e, P0 ;  /* 0x000000ff17173211 */ /* 0x000fe400000ff4ff */
[C---:B--2---:R-:W-:Y:S01]  /*05c0*/  @P3 LEA R16, P0, R22.reuse, R16, 0x4 ;  /* 0x0000001016103211 */ /* 0x044fe200078020ff */
[----:B---3--:R-:W-:Y:S02]  /*05d0*/  @P2 IMAD R24, R27, R14, RZ ;  /* 0x0000000e1b182224 */ /* 0x008fe400078e02ff */
[----:B------:R-:W1:Y:S01]  /*05e0*/  @P2 LDC.64 R26, c[0x0][0x390] ;  /* 0x0000e400ff1a2b82 */ /* 0x000e620000000a00 */
[----:B------:R-:W-:Y:S01]  /*05f0*/  @P3 LEA.HI.X R17, R22, R17, R23, 0x4, P0 ;  /* 0x0000001116113211 */ /* 0x000fe200000f2417 */
[----:B------:R-:W-:-:S02]  /*0600*/  @P2 IMAD R23, R21, R15, R24 ;  /* 0x0000000f15172224 */ /* 0x000fc400078e0218 */
[----:B------:R-:W-:Y:S01]  /*0610*/  @P2 IMAD.WIDE.U32 R14, R21, R14, RZ ;  /* 0x0000000e150e2225 */ /* 0x000fe200078e00ff */
[----:B------:R-:W-:-:S03]  /*0620*/  @P1 SHF.R.S32.HI R21, RZ, 0x1f, R25 ;  /* 0x0000001fff151819 */ /* 0x000fc60000011419 */
[----:B------:R-:W-:Y:S02]  /*0630*/  @P2 IMAD.IADD R22, R15, 0x1, R23 ;  /* 0x000000010f162824 */ /* 0x000fe400078e0217 */
[----:B----4-:R-:W-:-:S03]  /*0640*/  @P1 IMAD R24, R21, R18, RZ ;  /* 0x0000001215181224 */ /* 0x010fc600078e02ff */
[----:B------:R-:W-:Y:S01]  /*0650*/  @P2 SHF.R.U64 R23, R14, 0x2, R22 ;  /* 0x000000020e172819 */ /* 0x000fe20000001216 */
[C---:B------:R-:W-:Y:S01]  /*0660*/  @P1 IMAD R21, R25.reuse, R19, R24 ;  /* 0x0000001319151224 */ /* 0x040fe200078e0218 */
[----:B------:R-:W2:Y:S04]  /*0670*/  @P5 LDG.E.128 R12, desc[UR18][R12.64] ;  /* 0x000000120c0c5981 */ /* 0x000ea8000c1e1d00 */
[----:B------:R-:W3:Y:S01]  /*0680*/  LDG.E R24, desc[UR18][R2.64+0x8] ;  /* 0x0000081202187981 */ /* 0x000ee2000c1e1900 */
[----:B------:R-:W-:Y:S01]  /*0690*/  @P2 IADD3 R23, P0, PT, R0, R23, RZ ;  /* 0x0000001700172210 */ /* 0x000fe20007f1e0ff */
[----:B------:R-:W-:-:S03]  /*06a0*/  @P1 IMAD.WIDE.U32 R18, R25, R18, RZ ;  /* 0x0000001219121225 */ /* 0x000fc600078e00ff */
[----:B------:R-:W-:Y:S02]  /*06b0*/  @P2 LEA.HI.X R22, R22, RZ, RZ, 0x1e, P0 ;  /* 0x000000ff16162211 */ /* 0x000fe400000ff4ff */
[----:B-1----:R-:W-:-:S04]  /*06c0*/  @P2 LEA R26, P0, R23, R26, 0x4 ;  /* 0x0000001a171a2211 */ /* 0x002fc800078020ff */
[----:B------:R-:W-:Y:S01]  /*06d0*/  @P2 LEA.HI.X R27, R23, R27, R22, 0x4, P0 ;  /* 0x0000001b171b2211 */ /* 0x000fe200000f2416 */
[----:B------:R-:W-:Y:S02]  /*06e0*/  @P1 IMAD.IADD R23, R19, 0x1, R21 ;  /* 0x0000000113171824 */ /* 0x000fe400078e0215 */
[----:B------:R-:W4:Y:S03]  /*06f0*/  LDG.E R21, desc[UR18][R2.64+0xc] ;  /* 0x00000c1202157981 */ /* 0x000f26000c1e1900 */
[----:B------:R-:W-:-:S04]  /*0700*/  @P1 SHF.R.U64 R19, R18, 0x2, R23 ;  /* 0x0000000212131819 */ /* 0x000fc80000001217 */
[----:B------:R-:W-:-:S04]  /*0710*/  @P1 IADD3 R18, P0, PT, R0, R19, RZ ;  /* 0x0000001300121210 */ /* 0x000fc80007f1e0ff */
[----:B------:R-:W-:Y:S02]  /*0720*/  @P1 LEA.HI.X R19, R23, RZ, RZ, 0x1e, P0 ;  /* 0x000000ff17131211 */ /* 0x000fe400000ff4ff */
[----:B0-----:R-:W-:-:S04]  /*0730*/  @P1 LEA R28, P0, R18, R28, 0x4 ;  /* 0x0000001c121c1211 */ /* 0x001fc800078020ff */
[----:B------:R-:W-:Y:S02]  /*0740*/  @P1 LEA.HI.X R29, R18, R29, R19, 0x4, P0 ;  /* 0x0000001d121d1211 */ /* 0x000fe400000f2413 */
[----:B------:R-:W4:Y:S01]  /*0750*/  @P3 LDG.E.128 R16, desc[UR18][R16.64] ;  /* 0x0000001210103981 */ /* 0x000f22000c1e1d00 */
[----:B------:R-:W-:-:S13]  /*0760*/  ISETP.NE.AND P0, PT, R20, -0x1, PT ;  /* 0xffffffff1400780c */ /* 0x000fda0003f05270 */
[----:B------:R-:W0:Y:S02]  /*0770*/  @P0 LDC.64 R22, c[0x0][0x380] ;  /* 0x0000e000ff160b82 */ /* 0x000e240000000a00 */
[----:B0-----:R-:W-:-:S04]  /*0780*/  @P0 IMAD.WIDE.U32 R30, R20, R22, RZ ;  /* 0x00000016141e0225 */ /* 0x001fc800078e00ff */
[----:B-----5:R-:W-:Y:S01]  /*0790*/  @P4 FADD R5, R5, R9 ;  /* 0x0000000905054221 */ /* 0x020fe20000000000 */
[----:B------:R-:W-:-:S05]  /*07a0*/  @P0 SHF.R.S32.HI R9, RZ, 0x1f, R20 ;  /* 0x0000001fff090819 */ /* 0x000fca0000011414 */
[----:B------:R-:W-:-:S04]  /*07b0*/  @P0 IMAD R9, R9, R22, RZ ;  /* 0x0000001609090224 */ /* 0x000fc800078e02ff */
[----:B------:R-:W-:Y:S02]  /*07c0*/  @P0 IMAD R23, R20, R23, R9 ;  /* 0x0000001714170224 */ /* 0x000fe400078e0209 */
[----:B------:R-:W-:Y:S01]  /*07d0*/  @P4 FADD R4, R4, R8 ;  /* 0x0000000804044221 */ /* 0x000fe20000000000 */
[----:B------:R-:W-:Y:S01]  /*07e0*/  @P4 FADD R6, R6, R10 ;  /* 0x0000000a06064221 */ /* 0x000fe20000000000 */
[----:B------:R-:W-:Y:S01]  /*07f0*/  @P4 FADD R7, R7, R11 ;  /* 0x0000000b07074221 */ /* 0x000fe20000000000 */
[----:B------:R-:W-:Y:S01]  /*0800*/  @P0 IADD3 R20, PT, PT, R31, R23, RZ ;  /* 0x000000171f140210 */ /* 0x000fe20007ffe0ff */
[----:B------:R0:W5:Y:S01]  /*0810*/  @P2 LDG.E.128 R8, desc[UR18][R26.64] ;  /* 0x000000121a082981 */ /* 0x000162000c1e1d00 */
[----:B------:R-:W0:Y:S02]  /*0820*/  @P0 LDC.64 R22, c[0x0][0x390] ;  /* 0x0000e400ff160b82 */ /* 0x000e240000000a00 */
[----:B------:R-:W-:Y:S02]  /*0830*/  @P0 SHF.R.U64 R31, R30, 0x2, R20 ;  /* 0x000000021e1f0819 */ /* 0x000fe40000001214 */
[----:B---3--:R-:W-:Y:S01]  /*0840*/  ISETP.NE.AND P4, PT, R24, -0x1, PT ;  /* 0xffffffff1800780c */ /* 0x008fe20003f85270 */
[----:B--2---:R-:W-:Y:S01]  /*0850*/  @P5 FADD R4, R4, R12 ;  /* 0x0000000c04045221 */ /* 0x004fe20000000000 */
[----:B------:R-:W-:Y:S01]  /*0860*/  @P5 FADD R5, R5, R13 ;  /* 0x0000000d05055221 */ /* 0x000fe20000000000 */
[----:B------:R-:W-:Y:S01]  /*0870*/  @P5 FADD R6, R6, R14 ;  /* 0x0000000e06065221 */ /* 0x000fe20000000000 */
[----:B------:R-:W-:Y:S01]  /*0880*/  @P5 FADD R7, R7, R15 ;  /* 0x0000000f07075221 */ /* 0x000fe20000000000 */
[----:B------:R-:W-:-:S08]  /*0890*/  @P0 IADD3 R14, P6, PT, R0, R31, RZ ;  /* 0x0000001f000e0210 */ /* 0x000fd00007fde0ff */
[----:B------:R-:W1:Y:S01]  /*08a0*/  @P4 LDC.64 R12, c[0x0][0x380] ;  /* 0x0000e000ff0c4b82 */ /* 0x000e620000000a00 */
[----:B----4-:R-:W-:Y:S02]  /*08b0*/  ISETP.NE.AND P5, PT, R21, -0x1, PT ;  /* 0xffffffff1500780c */ /* 0x010fe40003fa5270 */
[----:B------:R-:W-:Y:S02]  /*08c0*/  @P0 LEA.HI.X R20, R20, RZ, RZ, 0x1e, P6 ;  /* 0x000000ff14140211 */ /* 0x000fe400030ff4ff */
[----:B0-----:R-:W-:-:S04]  /*08d0*/  @P0 LEA R26, P6, R14, R22, 0x4 ;  /* 0x000000160e1a0211 */ /* 0x001fc800078c20ff */
[----:B------:R-:W-:-:S05]  /*08e0*/  @P0 LEA.HI.X R27, R14, R23, R20, 0x4, P6 ;  /* 0x000000170e1b0211 */ /* 0x000fca00030f2414 */
[----:B------:R-:W0:Y:S01]  /*08f0*/  @P5 LDC.64 R14, c[0x0][0x380] ;  /* 0x0000e000ff0e5b82 */ /* 0x000e220000000a00 */
[----:B------:R-:W-:-:S05]  /*0900*/  @P4 SHF.R.S32.HI R23, RZ, 0x1f, R24 ;  /* 0x0000001fff174819 */ /* 0x000fca0000011418 */
[----:B-1----:R-:W-:-:S04]  /*0910*/  @P4 IMAD R23, R23, R12, RZ ;  /* 0x0000000c17174224 */ /* 0x002fc800078e02ff */
[C---:B------:R-:W-:Y:S02]  /*0920*/  @P4 IMAD R23, R24.reuse, R13, R23 ;  /* 0x0000000d18174224 */ /* 0x040fe400078e0217 */
[----:B------:R-:W-:-:S04]  /*0930*/  @P4 IMAD.WIDE.U32 R12, R24, R12, RZ ;  /* 0x0000000c180c4225 */ /* 0x000fc800078e00ff */
[----:B------:R-:W-:Y:S01]  /*0940*/  @P4 IMAD.IADD R20, R13, 0x1, R23 ;  /* 0x000000010d144824 */ /* 0x000fe200078e0217 */
[----:B------:R-:W-:Y:S01]  /*0950*/  @P5 SHF.R.S32.HI R13, RZ, 0x1f, R21 ;  /* 0x0000001fff0d5819 */ /* 0x000fe20000011415 */
[----:B------:R-:W-:Y:S01]  /*0960*/  @P3 FADD R4, R4, R16 ;  /* 0x0000001004043221 */ /* 0x000fe20000000000 */
[----:B------:R-:W1:Y:S02]  /*0970*/  @P5 LDC.64 R22, c[0x0][0x390] ;  /* 0x0000e400ff165b82 */ /* 0x000e640000000a00 */
[----:B------:R-:W-:Y:S01]  /*0980*/  @P4 SHF.R.U64 R25, R12, 0x2, R20 ;  /* 0x000000020c194819 */ /* 0x000fe20000001214 */
[----:B0-----:R-:W-:-:S05]  /*0990*/  @P5 IMAD R16, R13, R14, RZ ;  /* 0x0000000e0d105224 */ /* 0x001fca00078e02ff */
[----:B------:R-:W0:Y:S01]  /*09a0*/  @P4 LDC.64 R12, c[0x0][0x390] ;  /* 0x0000e400ff0c4b82 */ /* 0x000e220000000a00 */
[C---:B------:R-:W-:Y:S02]  /*09b0*/  @P5 IMAD R31, R21.reuse, R15, R16 ;  /* 0x0000000f151f5224 */ /* 0x040fe400078e0210 */
[----:B------:R-:W-:-:S04]  /*09c0*/  @P5 IMAD.WIDE.U32 R14, R21, R14, RZ ;  /* 0x0000000e150e5225 */ /* 0x000fc800078e00ff */
[----:B------:R-:W-:Y:S01]  /*09d0*/  @P3 FADD R5, R5, R17 ;  /* 0x0000001105053221 */ /* 0x000fe20000000000 */
[----:B------:R-:W-:Y:S01]  /*09e0*/  @P3 FADD R6, R6, R18 ;  /* 0x0000001206063221 */ /* 0x000fe20000000000 */
[----:B------:R-:W-:Y:S01]  /*09f0*/  @P3 FADD R7, R7, R19 ;  /* 0x0000001307073221 */ /* 0x000fe20000000000 */
[----:B------:R-:W-:Y:S01]  /*0a00*/  @P5 IMAD.IADD R16, R15, 0x1, R31 ;  /* 0x000000010f105824 */ /* 0x000fe200078e021f */
[----:B------:R-:W-:-:S04]  /*0a10*/  @P4 IADD3 R25, P3, PT, R0, R25, RZ ;  /* 0x0000001900194210 */ /* 0x000fc80007f7e0ff */
[----:B------:R-:W-:Y:S02]  /*0a20*/  @P5 SHF.R.U64 R15, R14, 0x2, R16 ;  /* 0x000000020e0f5819 */ /* 0x000fe40000001210 */
[----:B------:R-:W-:Y:S02]  /*0a30*/  @P4 LEA.HI.X R14, R20, RZ, RZ, 0x1e, P3 ;  /* 0x000000ff140e4211 */ /* 0x000fe400018ff4ff */
[----:B------:R-:W-:Y:S02]  /*0a40*/  @P5 IADD3 R20, P6, PT, R0, R15, RZ ;  /* 0x0000000f00145210 */ /* 0x000fe40007fde0ff */
[----:B0-----:R-:W-:-:S04]  /*0a50*/  @P4 LEA R30, P3, R25, R12, 0x4 ;  /* 0x0000000c191e4211 */ /* 0x001fc800078620ff */
[----:B------:R-:W-:Y:S02]  /*0a60*/  @P4 LEA.HI.X R31, R25, R13, R14, 0x4, P3 ;  /* 0x0000000d191f4211 */ /* 0x000fe400018f240e */
[----:B------:R-:W2:Y:S01]  /*0a70*/  @P1 LDG.E.128 R12, desc[UR18][R28.64] ;  /* 0x000000121c0c1981 */ /* 0x000ea2000c1e1d00 */
[----:B------:R-:W-:Y:S02]  /*0a80*/  @P5 LEA.HI.X R21, R16, RZ, RZ, 0x1e, P6 ;  /* 0x000000ff10155211 */ /* 0x000fe400030ff4ff */
[C---:B-1----:R-:W-:Y:S01]  /*0a90*/  @P5 LEA R24, P3, R20.reuse, R22, 0x4 ;  /* 0x0000001614185211 */ /* 0x042fe200078620ff */
[----:B------:R-:W3:Y:S03]  /*0aa0*/  @P0 LDG.E.128 R16, desc[UR18][R26.64] ;  /* 0x000000121a100981 */ /* 0x000ee6000c1e1d00 */
[----:B------:R-:W-:Y:S02]  /*0ab0*/  @P5 LEA.HI.X R25, R20, R23, R21, 0x4, P3 ;  /* 0x0000001714195211 */ /* 0x000fe400018f2415 */
[----:B------:R-:W4:Y:S04]  /*0ac0*/  @P4 LDG.E.128 R20, desc[UR18][R30.64] ;  /* 0x000000121e144981 */ /* 0x000f28000c1e1d00 */
[----:B------:R-:W4:Y:S01]  /*0ad0*/  @P5 LDG.E.128 R24, desc[UR18][R24.64] ;  /* 0x0000001218185981 */ /* 0x000f22000c1e1d00 */
[----:B------:R-:W-:-:S04]  /*0ae0*/  UIADD3 UR8, UP1, UPT, UR8, -0x8, URZ ;  /* 0xfffffff808087890 */ /* 0x000fc8000ff3e0ff */
[----:B------:R-:W-:Y:S02]  /*0af0*/  UIADD3.X UR9, UPT, UPT, UR9, -0x1, URZ, UP1, !UPT ;  /* 0xffffffff09097890 */ /* 0x000fe40008ffe4ff */
[----:B------:R-:W-:-:S04]  /*0b00*/  UISETP.NE.U32.AND UP1, UPT, UR8, URZ, UPT ;  /* 0x000000ff0800728c */ /* 0x000fc8000bf25070 */
[----:B------:R-:W-:Y:S01]  /*0b10*/  UISETP.NE.AND.EX UP1, UPT, UR9, URZ, UPT, UP1 ;  /* 0x000000ff0900728c */ /* 0x000fe2000bf25310 */
[----:B------:R-:W-:-:S04]  /*0b20*/  IADD3 R2, P3, PT, R2, 0x20, RZ ;  /* 0x0000002002027810 */ /* 0x000fc80007f7e0ff */
[----:B------:R-:W-:Y:S01]  /*0b30*/  IADD3.X R3, PT, PT, RZ, R3, RZ, P3, !PT ;  /* 0x00000003ff037210 */ /* 0x000fe20001ffe4ff */
[----:B-----5:R-:W-:Y:S01]  /*0b40*/  @P2 FADD R4, R4, R8 ;  /* 0x0000000804042221 */ /* 0x020fe20000000000 */
[----:B------:R-:W-:Y:S01]  /*0b50*/  @P2 FADD R5, R5, R9 ;  /* 0x0000000905052221 */ /* 0x000fe20000000000 */
[----:B------:R-:W-:Y:S01]  /*0b60*/  @P2 FADD R6, R6, R10 ;  /* 0x0000000a06062221 */ /* 0x000fe20000000000 */
[----:B------:R-:W-:Y:S01]  /*0b70*/  @P2 FADD R7, R7, R11 ;  /* 0x0000000b07072221 */ /* 0x000fe20000000000 */
[----:B--2---:R-:W-:Y:S01]  /*0b80*/  @P1 FADD R4, R4, R12 ;  /* 0x0000000c04041221 */ /* 0x004fe20000000000 */
[----:B------:R-:W-:Y:S01]  /*0b90*/  @P1 FADD R5, R5, R13 ;  /* 0x0000000d05051221 */ /* 0x000fe20000000000 */
[----:B------:R-:W-:Y:S01]  /*0ba0*/  @P1 FADD R6, R6, R14 ;  /* 0x0000000e06061221 */ /* 0x000fe20000000000 */
[----:B------:R-:W-:Y:S01]  /*0bb0*/  @P1 FADD R7, R7, R15 ;  /* 0x0000000f07071221 */ /* 0x000fe20000000000 */
[----:B---3--:R-:W-:Y:S01]  /*0bc0*/  @P0 FADD R4, R4, R16 ;  /* 0x0000001004040221 */ /* 0x008fe20000000000 */
[----:B------:R-:W-:Y:S01]  /*0bd0*/  @P0 FADD R5, R5, R17 ;  /* 0x0000001105050221 */ /* 0x000fe20000000000 */
[----:B------:R-:W-:Y:S01]  /*0be0*/  @P0 FADD R6, R6, R18 ;  /* 0x0000001206060221 */ /* 0x000fe20000000000 */
[----:B------:R-:W-:Y:S01]  /*0bf0*/  @P0 FADD R7, R7, R19 ;  /* 0x0000001307070221 */ /* 0x000fe20000000000 */
[----:B----4-:R-:W-:Y:S01]  /*0c00*/  @P4 FADD R4, R4, R20 ;  /* 0x0000001404044221 */ /* 0x010fe20000000000 */
[----:B------:R-:W-:Y:S01]  /*0c10*/  @P4 FADD R5, R5, R21 ;  /* 0x0000001505054221 */ /* 0x000fe20000000000 */
[----:B------:R-:W-:Y:S01]  /*0c20*/  @P4 FADD R6, R6, R22 ;  /* 0x0000001606064221 */ /* 0x000fe20000000000 */
[----:B------:R-:W-:Y:S01]  /*0c30*/  @P4 FADD R7, R7, R23 ;  /* 0x0000001707074221 */ /* 0x000fe20000000000 */
[----:B------:R-:W-:Y:S01]  /*0c40*/  @P5 FADD R4, R4, R24 ;  /* 0x0000001804045221 */ /* 0x000fe20000000000 */
[----:B------:R-:W-:Y:S01]  /*0c50*/  @P5 FADD R5, R5, R25 ;  /* 0x0000001905055221 */ /* 0x000fe20000000000 */
[----:B------:R-:W-:Y:S01]  /*0c60*/  @P5 FADD R6, R6, R26 ;  /* 0x0000001a06065221 */ /* 0x000fe20000000000 */
[----:B------:R-:W-:Y:S01]  /*0c70*/  @P5 FADD R7, R7, R27 ;  /* 0x0000001b07075221 */ /* 0x000fe20000000000 */
[----:B------:R-:W-:Y:S06]  /*0c80*/  BRA.U UP1, `(.L_x_2) ;  /* 0xfffffff501847547 */ /* 0x000fec000b83ffff */
.L_x_1:
[----:B------:R-:W-:Y:S05]  /*0c90*/  BRA.U !UP0, `(.L_x_0) ;  /* 0x0000000908b87547 */ /* 0x000fea000b800000 */
[----:B------:R-:W0:Y:S01]  /*0ca0*/  LDCU UR12, c[0x0][0x388] ;  /* 0x00007100ff0c77ac */ /* 0x000e220008000800 */
[----:B------:R-:W-:-:S04]  /*0cb0*/  UISETP.GE.U32.AND UP1, UPT, UR11, 0x4, UPT ;  /* 0x000000040b00788c */ /* 0x000fc8000bf26070 */
[----:B------:R-:W-:Y:S02]  /*0cc0*/  UISETP.GE.U32.AND.EX UP1, UPT, URZ, URZ, UPT, UP1 ;  /* 0x000000ffff00728c */ /* 0x000fe4000bf26110 */
[----:B0-----:R-:W-:-:S04]  /*0cd0*/  ULOP3.LUT UR13, UR12, 0x3, URZ, 0xc0, !UPT ;  /* 0x000000030c0d7892 */ /* 0x001fc8000f8ec0ff */
[----:B------:R-:W-:-:S04]  /*0ce0*/  UISETP.NE.U32.AND UP0, UPT, UR13, URZ, UPT ;  /* 0x000000ff0d00728c */ /* 0x000fc8000bf05070 */
[----:B------:R-:W-:Y:S01]  /*0cf0*/  UISETP.NE.AND.EX UP0, UPT, URZ, URZ, UPT, UP0 ;  /* 0x000000ffff00728c */ /* 0x000fe2000bf05300 */
[----:B------:R-:W-:Y:S10]  /*0d00*/  BRA.U !UP1, `(.L_x_3) ;  /* 0x0000000509547547 */ /* 0x000ff4000b800000 */
[----:B------:R-:W0:Y:S01]  /*0d10*/  LDCU.64 UR14, c[0x0][0x398] ;  /* 0x00007300ff0e77ac */ /* 0x000e220008000a00 */
[----:B------:R-:W-:-:S04]  /*0d20*/  UIADD3 UR8, UP1, UPT, UR4, UR6, URZ ;  /* 0x0000000604087290 */ /* 0x000fc8000ff3e0ff */
[----:B------:R-:W-:Y:S02]  /*0d30*/  UIADD3.X UR9, UPT, UPT, UR5, UR10, URZ, UP1, !UPT ;  /* 0x0000000a05097290 */ /* 0x000fe40008ffe4ff */
[----:B0-----:R-:W-:-:S04]  /*0d40*/  ULEA UR11, UP1, UR8, UR14, 0x2 ;  /* 0x0000000e080b7291 */ /* 0x001fc8000f8210ff */
[----:B------:R-:W-:Y:S02]  /*0d50*/  ULEA.HI.X UR9, UR8, UR15, UR9, 0x2, UP1 ;  /* 0x0000000f08097291 */ /* 0x000fe400088f1409 */
[----:B------:R-:W-:-:S04]  /*0d60*/  IMAD.U32 R2, RZ, RZ, UR11 ;  /* 0x0000000bff027e24 */ /* 0x000fc8000f8e00ff */
[----:B------:R-:W-:-:S05]  /*0d70*/  IMAD.U32 R3, RZ, RZ, UR9 ;  /* 0x00000009ff037e24 */ /* 0x000fca000f8e00ff */
[----:B------:R-:W2:Y:S04]  /*0d80*/  LDG.E R11, desc[UR18][R2.64] ;  /* 0x00000012020b7981 */ /* 0x000ea8000c1e1900 */
[----:B------:R-:W3:Y:S04]  /*0d90*/  LDG.E R19, desc[UR18][R2.64+0x4] ;  /* 0x0000041202137981 */ /* 0x000ee8000c1e1900 */
[----:B------:R-:W4:Y:S04]  /*0da0*/  LDG.E R18, desc[UR18][R2.64+0x8] ;  /* 0x0000081202127981 */ /* 0x000f28000c1e1900 */
[----:B------:R-:W5:Y:S01]  /*0db0*/  LDG.E R21, desc[UR18][R2.64+0xc] ;  /* 0x00000c1202157981 */ /* 0x000f62000c1e1900 */
[----:B--2---:R-:W-:-:S02]  /*0dc0*/  ISETP.NE.AND P3, PT, R11, -0x1, PT ;  /* 0xffffffff0b00780c */ /* 0x004fc40003f65270 */
[----:B---3--:R-:W-:Y:S02]  /*0dd0*/  ISETP.NE.AND P2, PT, R19, -0x1, PT ;  /* 0xffffffff1300780c */ /* 0x008fe40003f45270 */
[----:B----4-:R-:W-:Y:S02]  /*0de0*/  ISETP.NE.AND P1, PT, R18, -0x1, PT ;  /* 0xffffffff1200780c */ /* 0x010fe40003f25270 */
[----:B-----5:R-:W-:-:S07]  /*0df0*/  ISETP.NE.AND P0, PT, R21, -0x1, PT ;  /* 0xffffffff1500780c */ /* 0x020fce0003f05270 */
[----:B------:R-:W0:Y:S01]  /*0e00*/  @P3 LDC.64 R22, c[0x0][0x380] ;  /* 0x0000e000ff163b82 */ /* 0x000e220000000a00 */
[----:B------:R-:W-:-:S07]  /*0e10*/  @P3 SHF.R.S32.HI R9, RZ, 0x1f, R11 ;  /* 0x0000001fff093819 */ /* 0x000fce000001140b */
[----:B------:R-:W1:Y:S01]  /*0e20*/  @P2 LDC.64 R12, c[0x0][0x380] ;  /* 0x0000e000ff0c2b82 */ /* 0x000e620000000a00 */
[----:B------:R-:W-:Y:S02]  /*0e30*/  @P1 SHF.R.S32.HI R25, RZ, 0x1f, R18 ;  /* 0x0000001fff191819 */ /* 0x000fe40000011412 */
[----:B------:R-:W-:-:S05]  /*0e40*/  @P0 SHF.R.S32.HI R27, RZ, 0x1f, R21 ;  /* 0x0000001fff1b0819 */ /* 0x000fca0000011415 */
[----:B------:R-:W2:Y:S08]  /*0e50*/  @P1 LDC.64 R16, c[0x0][0x380] ;  /* 0x0000e000ff101b82 */ /* 0x000eb00000000a00 */
[----:B------:R-:W3:Y:S01]  /*0e60*/  @P0 LDC.64 R14, c[0x0][0x380] ;  /* 0x0000e000ff0e0b82 */ /* 0x000ee20000000a00 */
[----:B0-----:R-:W-:-:S04]  /*0e70*/  @P3 IMAD R8, R9, R22, RZ ;  /* 0x0000001609083224 */ /* 0x001fc800078e02ff */
[C---:B------:R-:W-:Y:S02]  /*0e80*/  @P3 IMAD R23, R11.reuse, R23, R8 ;  /* 0x000000170b173224 */ /* 0x040fe400078e0208 */
[----:B------:R-:W-:Y:S01]  /*0e90*/  @P3 IMAD.WIDE.U32 R8, R11, R22, RZ ;  /* 0x000000160b083225 */ /* 0x000fe200078e00ff */
[----:B------:R-:W-:Y:S01]  /*0ea0*/  @P2 SHF.R.S32.HI R11, RZ, 0x1f, R19 ;  /* 0x0000001fff0b2819 */ /* 0x000fe20000011413 */
[----:B------:R-:W0:Y:S03]  /*0eb0*/  @P3 LDC.64 R2, c[0x0][0x390] ;  /* 0x0000e400ff023b82 */ /* 0x000e260000000a00 */
[----:B------:R-:W-:Y:S01]  /*0ec0*/  @P3 IADD3 R20, PT, PT, R9, R23, RZ ;  /* 0x0000001709143210 */ /* 0x000fe20007ffe0ff */
[----:B-1----:R-:W-:-:S03]  /*0ed0*/  @P2 IMAD R10, R11, R12, RZ ;  /* 0x0000000c0b0a2224 */ /* 0x002fc600078e02ff */
[----:B------:R-:W-:Y:S01]  /*0ee0*/  @P3 SHF.R.U64 R23, R8, 0x2, R20 ;  /* 0x0000000208173819 */ /* 0x000fe20000001214 */
[----:B------:R-:W-:Y:S01]  /*0ef0*/  @P2 IMAD R29, R19, R13, R10 ;  /* 0x0000000d131d2224 */ /* 0x000fe200078e020a */
[----:B------:R-:W1:Y:S01]  /*0f00*/  @P2 LDC.64 R8, c[0x0][0x390] ;  /* 0x0000e400ff082b82 */ /* 0x000e620000000a00 */
[----:B--2---:R-:W-:Y:S01]  /*0f10*/  @P1 IMAD R25, R25, R16, RZ ;  /* 0x0000001019191224 */ /* 0x004fe200078e02ff */
[----:B------:R-:W-:Y:S01]  /*0f20*/  @P3 IADD3 R23, P4, PT, R0, R23, RZ ;  /* 0x0000001700173210 */ /* 0x000fe20007f9e0ff */
[----:B------:R-:W-:-:S03]  /*0f30*/  @P2 IMAD.WIDE.U32 R12, R19, R12, RZ ;  /* 0x0000000c130c2225 */ /* 0x000fc600078e00ff */
[----:B------:R-:W-:Y:S01]  /*0f40*/  @P3 LEA.HI.X R20, R20, RZ, RZ, 0x1e, P4 ;  /* 0x000000ff14143211 */ /* 0x000fe200020ff4ff */
[----:B---3--:R-:W-:Y:S01]  /*0f50*/  @P0 IMAD R22, R27, R14, RZ ;  /* 0x0000000e1b160224 */ /* 0x008fe200078e02ff */
[----:B------:R-:W2:Y:S01]  /*0f60*/  @P1 LDC.64 R10, c[0x0][0x390] ;  /* 0x0000e400ff0a1b82 */ /* 0x000ea20000000a00 */
[C---:B------:R-:W-:Y:S02]  /*0f70*/  @P1 IMAD R27, R18.reuse, R17, R25 ;  /* 0x00000011121b1224 */ /* 0x040fe400078e0219 */
[----:B------:R-:W-:-:S04]  /*0f80*/  @P1 IMAD.WIDE.U32 R16, R18, R16, RZ ;  /* 0x0000001012101225 */ /* 0x000fc800078e00ff */
[----:B------:R-:W-:Y:S01]  /*0f90*/  @P2 IMAD.IADD R13, R13, 0x1, R29 ;  /* 0x000000010d0d2824 */ /* 0x000fe200078e021d */
[----:B------:R-:W3:Y:S01]  /*0fa0*/  @P0 LDC.64 R18, c[0x0][0x390] ;  /* 0x0000e400ff120b82 */ /* 0x000ee20000000a00 */
[----:B------:R-:W-:Y:S01]  /*0fb0*/  @P0 IMAD R25, R21, R15, R22 ;  /* 0x0000000f15190224 */ /* 0x000fe200078e0216 */
[----:B------:R-:W-:Y:S01]  /*0fc0*/  @P1 IADD3 R27, PT, PT, R17, R27, RZ ;  /* 0x0000001b111b1210 */ /* 0x000fe20007ffe0ff */
[----:B------:R-:W-:Y:S01]  /*0fd0*/  @P0 IMAD.WIDE.U32 R14, R21, R14, RZ ;  /* 0x0000000e150e0225 */ /* 0x000fe200078e00ff */
[----:B------:R-:W-:Y:S02]  /*0fe0*/  @P2 SHF.R.U64 R21, R12, 0x2, R13 ;  /* 0x000000020c152819 */ /* 0x000fe4000000120d */
[----:B------:R-:W-:Y:S01]  /*0ff0*/  @P1 SHF.R.U64 R17, R16, 0x2, R27 ;  /* 0x0000000210111819 */ /* 0x000fe2000000121b */
[----:B------:R-:W-:Y:S01]  /*1000*/  @P0 IMAD.IADD R25, R15, 0x1, R25 ;  /* 0x000000010f190824 */ /* 0x000fe200078e0219 */
[----:B0-----:R-:W-:Y:S02]  /*1010*/  @P3 LEA R2, P4, R23, R2, 0x4 ;  /* 0x0000000217023211 */ /* 0x001fe400078820ff */
[----:B------:R-:W-:-:S02]  /*1020*/  @P2 IADD3 R15, P5, PT, R0, R21, RZ ;  /* 0x00000015000f2210 */ /* 0x000fc40007fbe0ff */
[----:B------:R-:W-:Y:S02]  /*1030*/  @P1 IADD3 R17, P6, PT, R0, R17, RZ ;  /* 0x0000001100111210 */ /* 0x000fe40007fde0ff */
[----:B------:R-:W-:Y:S02]  /*1040*/  @P3 LEA.HI.X R3, R23, R3, R20, 0x4, P4 ;  /* 0x0000000317033211 */ /* 0x000fe400020f2414 */
[----:B------:R-:W-:Y:S02]  /*1050*/  @P0 SHF.R.U64 R21, R14, 0x2, R25 ;  /* 0x000000020e150819 */ /* 0x000fe40000001219 */
[----:B------:R-:W-:Y:S02]  /*1060*/  @P2 LEA.HI.X R14, R13, RZ, RZ, 0x1e, P5 ;  /* 0x000000ff0d0e2211 */ /* 0x000fe400028ff4ff */
[----:B-1----:R-:W-:Y:S02]  /*1070*/  @P2 LEA R12, P4, R15, R8, 0x4 ;  /* 0x000000080f0c2211 */ /* 0x002fe400078820ff */
[----:B------:R-:W-:-:S02]  /*1080*/  @P1 LEA.HI.X R8, R27, RZ, RZ, 0x1e, P6 ;  /* 0x000000ff1b081211 */ /* 0x000fc400030ff4ff */
[----:B--2---:R-:W-:Y:S02]  /*1090*/  @P1 LEA R16, P5, R17, R10, 0x4 ;  /* 0x0000000a11101211 */ /* 0x004fe400078a20ff */
[----:B------:R-:W-:Y:S02]  /*10a0*/  @P2 LEA.HI.X R13, R15, R9, R14, 0x4, P4 ;  /* 0x000000090f0d2211 */ /* 0x000fe400020f240e */
[----:B------:R-:W-:Y:S02]  /*10b0*/  @P0 IADD3 R21, P4, PT, R0, R21, RZ ;  /* 0x0000001500150210 */ /* 0x000fe40007f9e0ff */
[----:B------:R-:W-:Y:S02]  /*10c0*/  @P1 LEA.HI.X R17, R17, R11, R8, 0x4, P5 ;  /* 0x0000000b11111211 */ /* 0x000fe400028f2408 */
[----:B------:R-:W2:Y:S01]  /*10d0*/  @P3 LDG.E.128 R8, desc[UR18][R2.64] ;  /* 0x0000001202083981 */ /* 0x000ea2000c1e1d00 */
[----:B------:R-:W-:Y:S02]  /*10e0*/  @P0 LEA.HI.X R22, R25, RZ, RZ, 0x1e, P4 ;  /* 0x000000ff19160211 */ /* 0x000fe400020ff4ff */
[C---:B---3--:R-:W-:Y:S01]  /*10f0*/  @P0 LEA R20, P4, R21.reuse, R18, 0x4 ;  /* 0x0000001215140211 */ /* 0x048fe200078820ff */
[----:B------:R-:W3:Y:S03]  /*1100*/  @P2 LDG.E.128 R12, desc[UR18][R12.64] ;  /* 0x000000120c0c2981 */ /* 0x000ee6000c1e1d00 */
[----:B------:R-:W-:-:S02]  /*1110*/  @P0 LEA.HI.X R21, R21, R19, R22, 0x4, P4 ;  /* 0x0000001315150211 */ /* 0x000fc400020f2416 */
[----:B------:R-:W4:Y:S04]  /*1120*/  @P1 LDG.E.128 R16, desc[UR18][R16.64] ;  /* 0x0000001210101981 */ /* 0x000f28000c1e1d00 */
[----:B------:R-:W5:Y:S01]  /*1130*/  @P0 LDG.E.128 R20, desc[UR18][R20.64] ;  /* 0x0000001214140981 */ /* 0x000f62000c1e1d00 */
[----:B------:R-:W-:-:S04]  /*1140*/  UIADD3 UR4, UP1, UPT, UR4, 0x4, URZ ;  /* 0x0000000404047890 */ /* 0x000fc8000ff3e0ff */
[----:B------:R-:W-:Y:S01]  /*1150*/  UIADD3.X UR5, UPT, UPT, URZ, UR5, URZ, UP1, !UPT ;  /* 0x00000005ff057290 */ /* 0x000fe20008ffe4ff */
        /* <DEDUP_REMOVED lines=12> */
[----:B-----5:R-:W-:Y:S01]  /*1220*/  @P0 FADD R4, R4, R20 ;  /* 0x0000001404040221 */ /* 0x020fe20000000000 */
[----:B------:R-:W-:Y:S01]  /*1230*/  @P0 FADD R5, R5, R21 ;  /* 0x0000001505050221 */ /* 0x000fe20000000000 */
[----:B------:R-:W-:Y:S01]  /*1240*/  @P0 FADD R6, R6, R22 ;  /* 0x0000001606060221 */ /* 0x000fe20000000000 */
[----:B------:R-:W-:-:S07]  /*1250*/  @P0 FADD R7, R7, R23 ;  /* 0x0000001707070221 */ /* 0x000fce0000000000 */
.L_x_3:
[----:B------:R-:W-:Y:S05]  /*1260*/  BRA.U !UP0, `(.L_x_0) ;  /* 0x0000000508447547 */ /* 0x000fea000b800000 */
[----:B------:R-:W-:Y:S02]  /*1270*/  UISETP.NE.U32.AND UP1, UPT, UR13, 0x1, UPT ;  /* 0x000000010d00788c */ /* 0x000fe4000bf25070 */
[----:B------:R-:W-:Y:S02]  /*1280*/  ULOP3.LUT UR8, UR12, 0x1, URZ, 0xc0, !UPT ;  /* 0x000000010c087892 */ /* 0x000fe4000f8ec0ff */
[----:B------:R-:W-:Y:S02]  /*1290*/  UISETP.NE.AND.EX UP1, UPT, URZ, URZ, UPT, UP1 ;  /* 0x000000ffff00728c */ /* 0x000fe4000bf25310 */
[----:B------:R-:W-:-:S04]  /*12a0*/  UISETP.NE.U32.AND UP0, UPT, UR8, 0x1, UPT ;  /* 0x000000010800788c */ /* 0x000fc8000bf05070 */
[----:B------:R-:W-:-:S03]  /*12b0*/  UISETP.NE.U32.AND.EX UP0, UPT, URZ, URZ, UPT, UP0 ;  /* 0x000000ffff00728c */ /* 0x000fc6000bf05100 */
[----:B------:R-:W-:Y:S08]  /*12c0*/  BRA.U !UP1, `(.L_x_4) ;  /* 0x0000000109bc7547 */ /* 0x000ff0000b800000 */
[----:B------:R-:W0:Y:S01]  /*12d0*/  LDCU.64 UR12, c[0x0][0x398] ;  /* 0x00007300ff0c77ac */ /* 0x000e220008000a00 */
[----:B------:R-:W-:-:S04]  /*12e0*/  UIADD3 UR8, UP1, UPT, UR4, UR6, URZ ;  /* 0x0000000604087290 */ /* 0x000fc8000ff3e0ff */
[----:B------:R-:W-:Y:S02]  /*12f0*/  UIADD3.X UR9, UPT, UPT, UR5, UR10, URZ, UP1, !UPT ;  /* 0x0000000a05097290 */ /* 0x000fe40008ffe4ff */
[----:B0-----:R-:W-:-:S04]  /*1300*/  ULEA UR12, UP1, UR8, UR12, 0x2 ;  /* 0x0000000c080c7291 */ /* 0x001fc8000f8210ff */
[----:B------:R-:W-:Y:S02]  /*1310*/  ULEA.HI.X UR9, UR8, UR13, UR9, 0x2, UP1 ;  /* 0x0000000d08097291 */ /* 0x000fe400088f1409 */
[----:B------:R-:W-:-:S04]  /*1320*/  MOV R12, UR12 ;  /* 0x0000000c000c7c02 */ /* 0x000fc80008000f00 */
[----:B------:R-:W-:-:S05]  /*1330*/  IMAD.U32 R13, RZ, RZ, UR9 ;  /* 0x00000009ff0d7e24 */ /* 0x000fca000f8e00ff */
[----:B------:R-:W2:Y:S04]  /*1340*/  LDG.E R19, desc[UR18][R12.64] ;  /* 0x000000120c137981 */ /* 0x000ea8000c1e1900 */
[----:B------:R-:W3:Y:S01]  /*1350*/  LDG.E R21, desc[UR18][R12.64+0x4] ;  /* 0x000004120c157981 */ /* 0x000ee2000c1e1900 */
[----:B--2---:R-:W-:Y:S02]  /*1360*/  ISETP.NE.AND P0, PT, R19, -0x1, PT ;  /* 0xffffffff1300780c */ /* 0x004fe40003f05270 */
[----:B---3--:R-:W-:-:S11]  /*1370*/  ISETP.NE.AND P1, PT, R21, -0x1, PT ;  /* 0xffffffff1500780c */ /* 0x008fd60003f25270 */
[----:B------:R-:W0:Y:S01]  /*1380*/  @P0 LDC.64 R22, c[0x0][0x380] ;  /* 0x0000e000ff160b82 */ /* 0x000e220000000a00 */
[----:B------:R-:W-:Y:S02]  /*1390*/  @P0 SHF.R.S32.HI R9, RZ, 0x1f, R19 ;  /* 0x0000001fff090819 */ /* 0x000fe40000011413 */
[----:B------:R-:W-:-:S05]  /*13a0*/  @P1 SHF.R.S32.HI R15, RZ, 0x1f, R21 ;  /* 0x0000001fff0f1819 */ /* 0x000fca0000011415 */
[----:B------:R-:W1:Y:S08]  /*13b0*/  @P1 LDC.64 R10, c[0x0][0x380] ;  /* 0x0000e000ff0a1b82 */ /* 0x000e700000000a00 */
[----:B------:R-:W2:Y:S01]  /*13c0*/  @P0 LDC.64 R2, c[0x0][0x390] ;  /* 0x0000e400ff020b82 */ /* 0x000ea20000000a00 */
[----:B0-----:R-:W-:-:S07]  /*13d0*/  @P0 IMAD R14, R9, R22, RZ ;  /* 0x00000016090e0224 */ /* 0x001fce00078e02ff */
[----:B------:R-:W0:Y:S01]  /*13e0*/  @P1 LDC.64 R8, c[0x0][0x390] ;  /* 0x0000e400ff081b82 */ /* 0x000e220000000a00 */
[----:B------:R-:W-:-:S04]  /*13f0*/  @P0 IMAD.WIDE.U32 R12, R19, R22, RZ ;  /* 0x00000016130c0225 */ /* 0x000fc800078e00ff */
[----:B------:R-:W-:Y:S02]  /*1400*/  @P0 IMAD R17, R19, R23, R14 ;  /* 0x0000001713110224 */ /* 0x000fe400078e020e */
[----:B-1----:R-:W-:-:S03]  /*1410*/  @P1 IMAD R16, R15, R10, RZ ;  /* 0x0000000a0f101224 */ /* 0x002fc600078e02ff */
[----:B------:R-:W-:Y:S01]  /*1420*/  @P0 IADD3 R17, PT, PT, R13, R17, RZ ;  /* 0x000000110d110210 */ /* 0x000fe20007ffe0ff */
[C---:B------:R-:W-:Y:S02]  /*1430*/  @P1 IMAD R15, R21.reuse, R11, R16 ;  /* 0x0000000b150f1224 */ /* 0x040fe400078e0210 */
[----:B------:R-:W-:-:S04]  /*1440*/  @P1 IMAD.WIDE.U32 R10, R21, R10, RZ ;  /* 0x0000000a150a1225 */ /* 0x000fc800078e00ff */
[----:B------:R-:W-:Y:S01]  /*1450*/  @P1 IMAD.IADD R13, R11, 0x1, R15 ;  /* 0x000000010b0d1824 */ /* 0x000fe200078e020f */
[----:B------:R-:W-:-:S04]  /*1460*/  @P0 SHF.R.U64 R15, R12, 0x2, R17 ;  /* 0x000000020c0f0819 */ /* 0x000fc80000001211 */
[----:B------:R-:W-:Y:S02]  /*1470*/  @P1 SHF.R.U64 R11, R10, 0x2, R13 ;  /* 0x000000020a0b1819 */ /* 0x000fe4000000120d */
[C---:B------:R-:W-:Y:S02]  /*1480*/  @P0 IADD3 R12, P2, PT, R0.reuse, R15, RZ ;  /* 0x0000000f000c0210 */ /* 0x040fe40007f5e0ff */
[----:B------:R-:W-:Y:S02]  /*1490*/  @P1 IADD3 R10, P3, PT, R0, R11, RZ ;  /* 0x0000000b000a1210 */ /* 0x000fe40007f7e0ff */
[----:B------:R-:W-:Y:S02]  /*14a0*/  @P0 LEA.HI.X R14, R17, RZ, RZ, 0x1e, P2 ;  /* 0x000000ff110e0211 */ /* 0x000fe400010ff4ff */
[----:B--2---:R-:W-:Y:S02]  /*14b0*/  @P0 LEA R2, P2, R12, R2, 0x4 ;  /* 0x000000020c020211 */ /* 0x004fe400078420ff */
[----:B------:R-:W-:-:S02]  /*14c0*/  @P1 LEA.HI.X R11, R13, RZ, RZ, 0x1e, P3 ;  /* 0x000000ff0d0b1211 */ /* 0x000fc400018ff4ff */
[----:B0-----:R-:W-:Y:S02]  /*14d0*/  @P1 LEA R8, P3, R10, R8, 0x4 ;  /* 0x000000080a081211 */ /* 0x001fe400078620ff */
[----:B------:R-:W-:Y:S02]  /*14e0*/  @P0 LEA.HI.X R3, R12, R3, R14, 0x4, P2 ;  /* 0x000000030c030211 */ /* 0x000fe400010f240e */
[----:B------:R-:W-:-:S03]  /*14f0*/  @P1 LEA.HI.X R9, R10, R9, R11, 0x4, P3 ;  /* 0x000000090a091211 */ /* 0x000fc600018f240b */
[----:B------:R-:W2:Y:S04]  /*1500*/  @P0 LDG.E.128 R12, desc[UR18][R2.64] ;  /* 0x00000012020c0981 */ /* 0x000ea8000c1e1d00 */
[----:B------:R-:W3:Y:S01]  /*1510*/  @P1 LDG.E.128 R8, desc[UR18][R8.64] ;  /* 0x0000001208081981 */ /* 0x000ee2000c1e1d00 */
        /* <DEDUP_REMOVED lines=9> */
[----:B------:R-:W-:-:S07]  /*15b0*/  @P1 FADD R7, R7, R11 ;  /* 0x0000000b07071221 */ /* 0x000fce0000000000 */
.L_x_4:
[----:B------:R-:W-:Y:S05]  /*15c0*/  BRA.U UP0, `(.L_x_0) ;  /* 0x00000001006c7547 */ /* 0x000fea000b800000 */
[----:B------:R-:W0:Y:S01]  /*15d0*/  LDCU.64 UR8, c[0x0][0x398] ;  /* 0x00007300ff0877ac */ /* 0x000e220008000a00 */
[----:B------:R-:W-:-:S04]  /*15e0*/  UIADD3 UR6, UP0, UPT, UR4, UR6, URZ ;  /* 0x0000000604067290 */ /* 0x000fc8000ff1e0ff */
[----:B------:R-:W-:Y:S02]  /*15f0*/  UIADD3.X UR5, UPT, UPT, UR5, UR10, URZ, UP0, !UPT ;  /* 0x0000000a05057290 */ /* 0x000fe400087fe4ff */
[----:B0-----:R-:W-:-:S04]  /*1600*/  ULEA UR4, UP0, UR6, UR8, 0x2 ;  /* 0x0000000806047291 */ /* 0x001fc8000f8010ff */
[----:B------:R-:W-:Y:S02]  /*1610*/  ULEA.HI.X UR5, UR6, UR9, UR5, 0x2, UP0 ;  /* 0x0000000906057291 */ /* 0x000fe400080f1405 */
[----:B------:R-:W-:-:S04]  /*1620*/  MOV R2, UR4 ;  /* 0x0000000400027c02 */ /* 0x000fc80008000f00 */
[----:B------:R-:W-:-:S05]  /*1630*/  IMAD.U32 R3, RZ, RZ, UR5 ;  /* 0x00000005ff037e24 */ /* 0x000fca000f8e00ff */
[----:B------:R-:W2:Y:S02]  /*1640*/  LDG.E R9, desc[UR18][R2.64] ;  /* 0x0000001202097981 */ /* 0x000ea4000c1e1900 */
[----:B--2---:R-:W-:-:S13]  /*1650*/  ISETP.NE.AND P0, PT, R9, -0x1, PT ;  /* 0xffffffff0900780c */ /* 0x004fda0003f05270 */
[----:B------:R-:W-:Y:S05]  /*1660*/  @!P0 BRA `(.L_x_0) ;  /* 0x0000000000448947 */ /* 0x000fea0003800000 */
[----:B------:R-:W0:Y:S01]  /*1670*/  LDCU.64 UR4, c[0x0][0x380] ;  /* 0x00007000ff0477ac */ /* 0x000e220008000a00 */
[----:B------:R-:W-:Y:S01]  /*1680*/  SHF.R.S32.HI R2, RZ, 0x1f, R9 ;  /* 0x0000001fff027819 */ /* 0x000fe20000011409 */
[----:B------:R-:W1:Y:S04]  /*1690*/  LDCU.64 UR6, c[0x0][0x390] ;  /* 0x00007200ff0677ac */ /* 0x000e680008000a00 */
[----:B0-----:R-:W-:Y:S02]  /*16a0*/  IMAD R8, R2, UR4, RZ ;  /* 0x0000000402087c24 */ /* 0x001fe4000f8e02ff */
[----:B------:R-:W-:-:S04]  /*16b0*/  IMAD.WIDE.U32 R2, R9, UR4, RZ ;  /* 0x0000000409027c25 */ /* 0x000fc8000f8e00ff */
[----:B------:R-:W-:-:S05]  /*16c0*/  IMAD R9, R9, UR5, R8 ;  /* 0x0000000509097c24 */ /* 0x000fca000f8e0208 */
[----:B------:R-:W-:-:S04]  /*16d0*/  IADD3 R9, PT, PT, R3, R9, RZ ;  /* 0x0000000903097210 */ /* 0x000fc80007ffe0ff */
[----:B------:R-:W-:-:S04]  /*16e0*/  SHF.R.U64 R3, R2, 0x2, R9 ;  /* 0x0000000202037819 */ /* 0x000fc80000001209 */
[----:B------:R-:W-:-:S04]  /*16f0*/  IADD3 R3, P0, PT, R0, R3, RZ ;  /* 0x0000000300037210 */ /* 0x000fc80007f1e0ff */
[----:B------:R-:W-:Y:S02]  /*1700*/  LEA.HI.X R8, R9, RZ, RZ, 0x1e, P0 ;  /* 0x000000ff09087211 */ /* 0x000fe400000ff4ff */
[----:B-1----:R-:W-:-:S04]  /*1710*/  LEA R2, P0, R3, UR6, 0x4 ;  /* 0x0000000603027c11 */ /* 0x002fc8000f8020ff */
[----:B------:R-:W-:-:S05]  /*1720*/  LEA.HI.X R3, R3, UR7, R8, 0x4, P0 ;  /* 0x0000000703037c11 */ /* 0x000fca00080f2408 */
[----:B------:R-:W2:Y:S02]  /*1730*/  LDG.E.128 R8, desc[UR18][R2.64] ;  /* 0x0000001202087981 */ /* 0x000ea4000c1e1d00 */
[----:B--2---:R-:W-:Y:S01]  /*1740*/  FADD R4, R4, R8 ;  /* 0x0000000804047221 */ /* 0x004fe20000000000 */
[----:B------:R-:W-:Y:S01]  /*1750*/  FADD R5, R5, R9 ;  /* 0x0000000905057221 */ /* 0x000fe20000000000 */
[----:B------:R-:W-:Y:S01]  /*1760*/  FADD R6, R6, R10 ;  /* 0x0000000a06067221 */ /* 0x000fe20000000000 */
[----:B------:R-:W-:-:S07]  /*1770*/  FADD R7, R7, R11 ;  /* 0x0000000b07077221 */ /* 0x000fce0000000000 */
.L_x_0:
[----:B------:R-:W0:Y:S01]  /*1780*/  LDC.64 R8, c[0x0][0x380] ;  /* 0x0000e000ff087b82 */ /* 0x000e220000000a00 */
[----:B------:R-:W1:Y:S01]  /*1790*/  LDCU.64 UR4, c[0x0][0x3a0] ;  /* 0x00007400ff0477ac */ /* 0x000e620008000a00 */
[----:B0-----:R-:W-:-:S04]  /*17a0*/  IMAD.WIDE.U32 R2, R8, UR16, RZ ;  /* 0x0000001008027c25 */ /* 0x001fc8000f8e00ff */
[----:B------:R-:W-:-:S05]  /*17b0*/  IMAD R9, R9, UR16, R3 ;  /* 0x0000001009097c24 */ /* 0x000fca000f8e0203 */
[----:B------:R-:W-:-:S04]  /*17c0*/  SHF.R.U64 R3, R2, 0x2, R9 ;  /* 0x0000000202037819 */ /* 0x000fc80000001209 */
[----:B------:R-:W-:-:S04]  /*17d0*/  IADD3 R0, P0, PT, R0, R3, RZ ;  /* 0x0000000300007210 */ /* 0x000fc80007f1e0ff */
[----:B------:R-:W-:Y:S02]  /*17e0*/  LEA.HI.X R3, R9, RZ, RZ, 0x1e, P0 ;  /* 0x000000ff09037211 */ /* 0x000fe400000ff4ff */
[----:B-1----:R-:W-:-:S04]  /*17f0*/  LEA R2, P0, R0, UR4, 0x4 ;  /* 0x0000000400027c11 */ /* 0x002fc8000f8020ff */
[----:B------:R-:W-:-:S05]  /*1800*/  LEA.HI.X R3, R0, UR5, R3, 0x4, P0 ;  /* 0x0000000500037c11 */ /* 0x000fca00080f2403 */
[----:B------:R-:W-:Y:S01]  /*1810*/  STG.E.128 desc[UR18][R2.64], R4 ;  /* 0x0000000402007986 */ /* 0x000fe2000c101d12 */
[----:B------:R-:W-:Y:S05]  /*1820*/  EXIT ;  /* 0x000000000000794d */ /* 0x000fea0003800000 */
.L_x_5:
[----:B------:R-:W-:-:S00]  /*1830*/  BRA `(.L_x_5) ;  /* 0xfffffffc00fc7947 */ /* 0x000fc0000383ffff */
[----:B------:R-:W-:-:S00]  /*1840*/  NOP ;  /* 0x0000000000007918 */ /* 0x000fc00000000000 */
        /* <DEDUP_REMOVED lines=11> */
.L_x_6:


//--------------------- .nv.shared.reserved.0     --------------------------
	.section	.nv.shared.reserved.0,"aw",@nobits
	.weak		__nv_reservedSMEM_offset_0_alias
	.size		__nv_reservedSMEM_offset_0_alias, 0, 64
	.other		__nv_reservedSMEM_offset_0_alias,@"STO_CUDA_RESERVED_SHARED STV_DEFAULT"
__nv_reservedSMEM_offset_0_alias:
	.zero		0
	.zero		64


//--------------------- .nv.constant0._Z28sparse_fwd_vectorised_kernelmmPKfPKiPf --------------------------
	.section	.nv.constant0._Z28sparse_fwd_vectorised_kernelmmPKfPKiPf,"a",@progbits
	.sectionflags	@""
	.align	4
.nv.constant0._Z28sparse_fwd_vectorised_kernelmmPKfPKiPf:
	.zero		936


//--------------------- SYMBOLS --------------------------

	.type		.nv.reservedSmem.offset0,@object
	.size		.nv.reservedSmem.offset0,0x4
